// auto-generated by cutlass_sweep.gemm — config: {"arch": "sm_100", "cluster_m": 4, "cluster_n": 4, "dtype": "fp16", "dtype_b": "fp16", "layout": "tt", "stages": 7, "tile_k": 64, "tile_m": 128, "tile_n": 128}
#include "cutlass/cutlass.h"
#include "cutlass/gemm/collective/collective_builder.hpp"
#include "cutlass/gemm/device/gemm_universal_adapter.h"
#include "cutlass/gemm/kernel/gemm_universal.hpp"
#include "cutlass/epilogue/collective/collective_builder.hpp"

using ElemA = cutlass::half_t;
using ElemB = cutlass::half_t;
using ElemCD = cutlass::half_t;
using Acc  = float;
using TileShape    = cute::Shape<cute::_128, cute::_128, cute::_64>;
using ClusterShape = cute::Shape<cute::_4, cute::_4, cute::_1>;

using CollectiveEpilogue = typename cutlass::epilogue::collective::CollectiveBuilder<
    cutlass::arch::Sm100, cutlass::arch::OpClassTensorOp,
    TileShape, ClusterShape,
    cutlass::epilogue::collective::EpilogueTileAuto,
    Acc, Acc,
    ElemCD, cutlass::layout::RowMajor, 128 / cutlass::sizeof_bits<ElemCD>::value,
    ElemCD, cutlass::layout::RowMajor, 128 / cutlass::sizeof_bits<ElemCD>::value,
    cutlass::epilogue::collective::EpilogueScheduleAuto
  >::CollectiveOp;

using CollectiveMainloop = typename cutlass::gemm::collective::CollectiveBuilder<
    cutlass::arch::Sm100, cutlass::arch::OpClassTensorOp,
    ElemA, cutlass::layout::ColumnMajor, 128 / cutlass::sizeof_bits<ElemA>::value,
    ElemB, cutlass::layout::ColumnMajor, 128 / cutlass::sizeof_bits<ElemB>::value,
    Acc,
    TileShape, ClusterShape,
    cutlass::gemm::collective::StageCount<7>,
    cutlass::gemm::collective::KernelScheduleAuto
  >::CollectiveOp;

using GemmKernel = cutlass::gemm::kernel::GemmUniversal<
    cute::Shape<int,int,int,int>,
    CollectiveMainloop,
    CollectiveEpilogue
>;
using Gemm = cutlass::gemm::device::GemmUniversalAdapter<GemmKernel>;

// Force the device kernel symbol into the cubin without needing a host main.
auto* _anchor = &cutlass::device_kernel<GemmKernel>;


// ===== COMPILED SASS (sm_100a) =====

	.target	sm_100a

	.elftype	@"ET_EXEC"


//--------------------- .note.nv.tkinfo           --------------------------
	.section	.note.nv.tkinfo,"",@"SHT_NOTE"
	.sectionflags	@"SHF_NOTE_NV_TKINFO"
	.tkinfo
        /*0018*/ 	.word	0x00000002
        /*0030*/ 	.string	""
        /*0030*/ 	.string	"ptxas"
        /*0030*/ 	.string	"Cuda compilation tools, release 13.0, V13.0.88"
        /*0030*/ 	.string	"Build cuda_13.0.r13.0/compiler.36424714_0"
        /*0030*/ 	.string	"-arch sm_100a -m 64 "



//--------------------- .note.nv.cuinfo           --------------------------
	.section	.note.nv.cuinfo,"",@"SHT_NOTE"
	.sectionflags	@"SHF_NOTE_NV_CUINFO"
        /*0018*/ 	.short	0x0002
        /*001a*/ 	.short	0x0064
        /*001c*/ 	.short	0x0082
	.zero		2


//--------------------- .nv.info                  --------------------------
	.section	.nv.info,"",@"SHT_CUDA_INFO"
	.align	4


	//----- nvinfo : EIATTR_REGCOUNT
	.align		4
        /*0000*/ 	.byte	0x04, 0x2f
        /*0002*/ 	.short	(.L_19 - .L_18)
	.align		4
.L_18:
        /*0004*/ 	.word	index@(_ZN7cutlass13device_kernelINS_4gemm6kernel13GemmUniversalIN4cute5tupleIJiiiiEEENS1_10collective13CollectiveMmaINS1_35MainloopSm100TmaUmmaWarpSpecializedILi7ELi2ELi4ENS5_IJNS4_1CILi4EEESB_NSA_ILi1EEEEEEEENS5_IJNSA_ILi128EEESF_NSA_ILi64EEEEEENS_6half_tENS5_IJSC_llEEESI_NS5_IJlSC_lEEENS4_8TiledMMAINS4_8MMA_AtomIJNS4_26SM100_MMA_F16BF16_2x1SM_SSISI_SI_fLi128ELi128ELNS4_4UMMA5MajorE1ELSP_0ELNSO_7ScaleInE0ELSQ_0EEEEEENS4_6LayoutINS5_IJSC_SC_SC_EEENS5_IJNSA_ILi0EEESV_SV_EEEEENS5_IJNS4_10UnderscoreESY_SY_EEEEENS4_28SM100_TMA_2SM_LOAD_MULTICASTENS4_14ComposedLayoutINS4_7SwizzleILi3ELi4ELi3EEENS4_18smem_ptr_flag_bitsILi16EEENST_INS5_IJSG_NSA_ILi8EEEEEENS5_IJSC_SG_EEEEEEEvNS4_8identityES11_NS12_IS14_S16_NST_INS5_IJS17_SG_EEENS5_IJSG_SC_EEEEEEEvS1C_EENS_8epilogue10collective18CollectiveEpilogueINS1I_23Sm100TmaWarpSpecializedILi4ELi2ELi16ELb1ELb0EEEJNS5_IJSG_SF_SG_EEENS5_IJNST_ISG_SC_EENST_INS5_IJNSA_ILi16EEENSA_ILi2EEEEEES19_EEEEESI_SK_SI_SK_NS1I_6fusion15FusionCallbacksIS1M_NS1U_17LinearCombinationISI_fSI_fLNS_15FloatRoundStyleE2EEES1N_S1T_JEEENS4_5SM1004TMEM4LOAD26SM100_TMEM_LOAD_32dp32b16xENS4_13SM90_TMA_LOADENS12_INS13_ILi1ELi4ELi3EEES16_NST_INS5_IJS17_S1P_EEENS5_IJS1P_SC_EEEEEEENS4_39AutoVectorizingCopyWithAssumedAlignmentILi128EEENS4_14SM90_TMA_STOREES29_S2B_S2B_EEEvvEEEEvNT_6ParamsE)
        /*0008*/ 	.word	0x00000045


	//----- nvinfo : EIATTR_FRAME_SIZE
	.align		4
.L_19:
        /*000c*/ 	.byte	0x04, 0x11
        /*000e*/ 	.short	(.L_21 - .L_20)
	.align		4
.L_20:
        /*0010*/ 	.word	index@($__internal_2_$__cuda_sm10x_tcgen05_guardrail_trap_unallocated_columns_being_dealloced)
        /*0014*/ 	.word	0x00000000


	//----- nvinfo : EIATTR_FRAME_SIZE
	.align		4
.L_21:
        /*0018*/ 	.byte	0x04, 0x11
        /*001a*/ 	.short	(.L_23 - .L_22)
	.align		4
.L_22:
        /*001c*/ 	.word	index@($__internal_1_$__cuda_sm10x_tcgen05_guardrail_trap_phase_invalid_during_alloc)
        /*0020*/ 	.word	0x00000000


	//----- nvinfo : EIATTR_FRAME_SIZE
	.align		4
.L_23:
        /*0024*/ 	.byte	0x04, 0x11
        /*0026*/ 	.short	(.L_25 - .L_24)
	.align		4
.L_24:
        /*0028*/ 	.word	index@($__internal_0_$__cuda_sm10x_tcgen05_guardrail_trap_col_being_dealloced_not_returned_by_alloc)
        /*002c*/ 	.word	0x00000000


	//----- nvinfo : EIATTR_FRAME_SIZE
	.align		4
.L_25:
        /*0030*/ 	.byte	0x04, 0x11
        /*0032*/ 	.short	(.L_27 - .L_26)
	.align		4
.L_26:
        /*0034*/ 	.word	index@(_ZN7cutlass13device_kernelINS_4gemm6kernel13GemmUniversalIN4cute5tupleIJiiiiEEENS1_10collective13CollectiveMmaINS1_35MainloopSm100TmaUmmaWarpSpecializedILi7ELi2ELi4ENS5_IJNS4_1CILi4EEESB_NSA_ILi1EEEEEEEENS5_IJNSA_ILi128EEESF_NSA_ILi64EEEEEENS_6half_tENS5_IJSC_llEEESI_NS5_IJlSC_lEEENS4_8TiledMMAINS4_8MMA_AtomIJNS4_26SM100_MMA_F16BF16_2x1SM_SSISI_SI_fLi128ELi128ELNS4_4UMMA5MajorE1ELSP_0ELNSO_7ScaleInE0ELSQ_0EEEEEENS4_6LayoutINS5_IJSC_SC_SC_EEENS5_IJNSA_ILi0EEESV_SV_EEEEENS5_IJNS4_10UnderscoreESY_SY_EEEEENS4_28SM100_TMA_2SM_LOAD_MULTICASTENS4_14ComposedLayoutINS4_7SwizzleILi3ELi4ELi3EEENS4_18smem_ptr_flag_bitsILi16EEENST_INS5_IJSG_NSA_ILi8EEEEEENS5_IJSC_SG_EEEEEEEvNS4_8identityES11_NS12_IS14_S16_NST_INS5_IJS17_SG_EEENS5_IJSG_SC_EEEEEEEvS1C_EENS_8epilogue10collective18CollectiveEpilogueINS1I_23Sm100TmaWarpSpecializedILi4ELi2ELi16ELb1ELb0EEEJNS5_IJSG_SF_SG_EEENS5_IJNST_ISG_SC_EENST_INS5_IJNSA_ILi16EEENSA_ILi2EEEEEES19_EEEEESI_SK_SI_SK_NS1I_6fusion15FusionCallbacksIS1M_NS1U_17LinearCombinationISI_fSI_fLNS_15FloatRoundStyleE2EEES1N_S1T_JEEENS4_5SM1004TMEM4LOAD26SM100_TMEM_LOAD_32dp32b16xENS4_13SM90_TMA_LOADENS12_INS13_ILi1ELi4ELi3EEES16_NST_INS5_IJS17_S1P_EEENS5_IJS1P_SC_EEEEEEENS4_39AutoVectorizingCopyWithAssumedAlignmentILi128EEENS4_14SM90_TMA_STOREES29_S2B_S2B_EEEvvEEEEvNT_6ParamsE)
        /*0038*/ 	.word	0x00000000


	//----- nvinfo : EIATTR_MIN_STACK_SIZE
	.align		4
.L_27:
        /*003c*/ 	.byte	0x04, 0x12
        /*003e*/ 	.short	(.L_29 - .L_28)
	.align		4
.L_28:
        /*0040*/ 	.word	index@(_ZN7cutlass13device_kernelINS_4gemm6kernel13GemmUniversalIN4cute5tupleIJiiiiEEENS1_10collective13CollectiveMmaINS1_35MainloopSm100TmaUmmaWarpSpecializedILi7ELi2ELi4ENS5_IJNS4_1CILi4EEESB_NSA_ILi1EEEEEEEENS5_IJNSA_ILi128EEESF_NSA_ILi64EEEEEENS_6half_tENS5_IJSC_llEEESI_NS5_IJlSC_lEEENS4_8TiledMMAINS4_8MMA_AtomIJNS4_26SM100_MMA_F16BF16_2x1SM_SSISI_SI_fLi128ELi128ELNS4_4UMMA5MajorE1ELSP_0ELNSO_7ScaleInE0ELSQ_0EEEEEENS4_6LayoutINS5_IJSC_SC_SC_EEENS5_IJNSA_ILi0EEESV_SV_EEEEENS5_IJNS4_10UnderscoreESY_SY_EEEEENS4_28SM100_TMA_2SM_LOAD_MULTICASTENS4_14ComposedLayoutINS4_7SwizzleILi3ELi4ELi3EEENS4_18smem_ptr_flag_bitsILi16EEENST_INS5_IJSG_NSA_ILi8EEEEEENS5_IJSC_SG_EEEEEEEvNS4_8identityES11_NS12_IS14_S16_NST_INS5_IJS17_SG_EEENS5_IJSG_SC_EEEEEEEvS1C_EENS_8epilogue10collective18CollectiveEpilogueINS1I_23Sm100TmaWarpSpecializedILi4ELi2ELi16ELb1ELb0EEEJNS5_IJSG_SF_SG_EEENS5_IJNST_ISG_SC_EENST_INS5_IJNSA_ILi16EEENSA_ILi2EEEEEES19_EEEEESI_SK_SI_SK_NS1I_6fusion15FusionCallbacksIS1M_NS1U_17LinearCombinationISI_fSI_fLNS_15FloatRoundStyleE2EEES1N_S1T_JEEENS4_5SM1004TMEM4LOAD26SM100_TMEM_LOAD_32dp32b16xENS4_13SM90_TMA_LOADENS12_INS13_ILi1ELi4ELi3EEES16_NST_INS5_IJS17_S1P_EEENS5_IJS1P_SC_EEEEEEENS4_39AutoVectorizingCopyWithAssumedAlignmentILi128EEENS4_14SM90_TMA_STOREES29_S2B_S2B_EEEvvEEEEvNT_6ParamsE)
        /*0044*/ 	.word	0x00000000
.L_29:


//--------------------- .nv.compat                --------------------------
	.section	.nv.compat,"",@"SHT_CUDA_COMPAT_INFO"
	.align	4
        /*0000*/ 	.byte	0x02, 0x09, 0x01, 0x00, 0x02, 0x02, 0x02, 0x00, 0x02, 0x05, 0x05, 0x00, 0x03, 0x07, 0x01, 0x01
        /*0010*/ 	.byte	0x02, 0x03, 0x01, 0x00, 0x02, 0x06, 0x01, 0x00, 0x04, 0x0b, 0x08, 0x00, 0x09, 0x00, 0x00, 0x00
        /*0020*/ 	.byte	0x00, 0x00, 0x00, 0x00


//--------------------- .nv.info._ZN7cutlass13device_kernelINS_4gemm6kernel13GemmUniversalIN4cute5tupleIJiiiiEEENS1_10collective13CollectiveMmaINS1_35MainloopSm100TmaUmmaWarpSpecializedILi7ELi2ELi4ENS5_IJNS4_1CILi4EEESB_NSA_ILi1EEEEEEEENS5_IJNSA_ILi128EEESF_NSA_ILi64EEEEEENS_6half_tENS5_IJSC_llEEESI_NS5_IJlSC_lEEENS4_8TiledMMAINS4_8MMA_AtomIJNS4_26SM100_MMA_F16BF16_2x1SM_SSISI_SI_fLi128ELi128ELNS4_4UMMA5MajorE1ELSP_0ELNSO_7ScaleInE0ELSQ_0EEEEEENS4_6LayoutINS5_IJSC_SC_SC_EEENS5_IJNSA_ILi0EEESV_SV_EEEEENS5_IJNS4_10UnderscoreESY_SY_EEEEENS4_28SM100_TMA_2SM_LOAD_MULTICASTENS4_14ComposedLayoutINS4_7SwizzleILi3ELi4ELi3EEENS4_18smem_ptr_flag_bitsILi16EEENST_INS5_IJSG_NSA_ILi8EEEEEENS5_IJSC_SG_EEEEEEEvNS4_8identityES11_NS12_IS14_S16_NST_INS5_IJS17_SG_EEENS5_IJSG_SC_EEEEEEEvS1C_EENS_8epilogue10collective18CollectiveEpilogueINS1I_23Sm100TmaWarpSpecializedILi4ELi2ELi16ELb1ELb0EEEJNS5_IJSG_SF_SG_EEENS5_IJNST_ISG_SC_EENST_INS5_IJNSA_ILi16EEENSA_ILi2EEEEEES19_EEEEESI_SK_SI_SK_NS1I_6fusion15FusionCallbacksIS1M_NS1U_17LinearCombinationISI_fSI_fLNS_15FloatRoundStyleE2EEES1N_S1T_JEEENS4_5SM1004TMEM4LOAD26SM100_TMEM_LOAD_32dp32b16xENS4_13SM90_TMA_LOADENS12_INS13_ILi1ELi4ELi3EEES16_NST_INS5_IJS17_S1P_EEENS5_IJS1P_SC_EEEEEEENS4_39AutoVectorizingCopyWithAssumedAlignmentILi128EEENS4_14SM90_TMA_STOREES29_S2B_S2B_EEEvvEEEEvNT_6ParamsE --------------------------
	.section	.nv.info._ZN7cutlass13device_kernelINS_4gemm6kernel13GemmUniversalIN4cute5tupleIJiiiiEEENS1_10collective13CollectiveMmaINS1_35MainloopSm100TmaUmmaWarpSpecializedILi7ELi2ELi4ENS5_IJNS4_1CILi4EEESB_NSA_ILi1EEEEEEEENS5_IJNSA_ILi128EEESF_NSA_ILi64EEEEEENS_6half_tENS5_IJSC_llEEESI_NS5_IJlSC_lEEENS4_8TiledMMAINS4_8MMA_AtomIJNS4_26SM100_MMA_F16BF16_2x1SM_SSISI_SI_fLi128ELi128ELNS4_4UMMA5MajorE1ELSP_0ELNSO_7ScaleInE0ELSQ_0EEEEEENS4_6LayoutINS5_IJSC_SC_SC_EEENS5_IJNSA_ILi0EEESV_SV_EEEEENS5_IJNS4_10UnderscoreESY_SY_EEEEENS4_28SM100_TMA_2SM_LOAD_MULTICASTENS4_14ComposedLayoutINS4_7SwizzleILi3ELi4ELi3EEENS4_18smem_ptr_flag_bitsILi16EEENST_INS5_IJSG_NSA_ILi8EEEEEENS5_IJSC_SG_EEEEEEEvNS4_8identityES11_NS12_IS14_S16_NST_INS5_IJS17_SG_EEENS5_IJSG_SC_EEEEEEEvS1C_EENS_8epilogue10collective18CollectiveEpilogueINS1I_23Sm100TmaWarpSpecializedILi4ELi2ELi16ELb1ELb0EEEJNS5_IJSG_SF_SG_EEENS5_IJNST_ISG_SC_EENST_INS5_IJNSA_ILi16EEENSA_ILi2EEEEEES19_EEEEESI_SK_SI_SK_NS1I_6fusion15FusionCallbacksIS1M_NS1U_17LinearCombinationISI_fSI_fLNS_15FloatRoundStyleE2EEES1N_S1T_JEEENS4_5SM1004TMEM4LOAD26SM100_TMEM_LOAD_32dp32b16xENS4_13SM90_TMA_LOADENS12_INS13_ILi1ELi4ELi3EEES16_NST_INS5_IJS17_S1P_EEENS5_IJS1P_SC_EEEEEEENS4_39AutoVectorizingCopyWithAssumedAlignmentILi128EEENS4_14SM90_TMA_STOREES29_S2B_S2B_EEEvvEEEEvNT_6ParamsE,"",@"SHT_CUDA_INFO"
	.sectionflags	@""
	.align	4


	//----- nvinfo : EIATTR_CUDA_API_VERSION
	.align		4
        /*0000*/ 	.byte	0x04, 0x37
        /*0002*/ 	.short	(.L_31 - .L_30)
.L_30:
        /*0004*/ 	.word	0x00000082


	//----- nvinfo : EIATTR_KPARAM_INFO
	.align		4
.L_31:
        /*0008*/ 	.byte	0x04, 0x17
        /*000a*/ 	.short	(.L_33 - .L_32)
.L_32:
        /*000c*/ 	.word	0x00000000
        /*0010*/ 	.short	0x0000
        /*0012*/ 	.short	0x0000
        /*0014*/ 	.byte	0x00, 0xf0, 0x01, 0x20


	//----- nvinfo : EIATTR_AT_ENTRY_FRAGMENTS
	.align		4
.L_33:
        /*0018*/ 	.byte	0x04, 0x4f
        /*001a*/ 	.short	(.L_35 - .L_34)


	//   ....[0]....
.L_34:
        /*001c*/ 	.word	0x00000007


	//----- nvinfo : EIATTR_RESERVED_SMEM_USED
	.align		4
.L_35:
        /*0020*/ 	.byte	0x01, 0x41
	.zero		2


	//----- nvinfo : EIATTR_SPARSE_MMA_MASK
	.align		4
        /*0024*/ 	.byte	0x03, 0x50
        /*0026*/ 	.short	0x0000


	//----- nvinfo : EIATTR_TCGEN05_2CTA_USED
	.align		4
        /*0028*/ 	.byte	0x01, 0x52
	.zero		2


	//----- nvinfo : EIATTR_MAXREG_COUNT
	.align		4
        /*002c*/ 	.byte	0x03, 0x1b
        /*002e*/ 	.short	0x00ff


	//----- nvinfo : EIATTR_NUM_BARRIERS
	.align		4
        /*0030*/ 	.byte	0x02, 0x4c
        /*0032*/ 	.byte	0x07
	.zero		1


	//----- nvinfo : EIATTR_EXTERNS
	.align		4
        /*0034*/ 	.byte	0x04, 0x0f
        /*0036*/ 	.short	(.L_37 - .L_36)


	//   ....[0]....
	.align		4
.L_36:
        /*0038*/ 	.word	index@(__assertfail)


	//----- nvinfo : EIATTR_MERCURY_ISA_VERSION
	.align		4
.L_37:
        /*003c*/ 	.byte	0x03, 0x5f
        /*003e*/ 	.short	0x0101


	//----- nvinfo : EIATTR_INT_WARP_WIDE_INSTR_OFFSETS
	.align		4
        /*0040*/ 	.byte	0x04, 0x31
        /*0042*/ 	.short	(.L_39 - .L_38)


	//   ....[0]....
.L_38:
        /*0044*/ 	.word	0x00000dc0


	//   ....[1]....
        /*0048*/ 	.word	0x00000e60


	//   ....[2]....
        /*004c*/ 	.word	0x000047c0


	//   ....[3]....
        /*0050*/ 	.word	0x000047f0


	//   ....[4]....
        /*0054*/ 	.word	0x00004810


	//   ....[5]....
        /*0058*/ 	.word	0x00005350


	//   ....[6]....
        /*005c*/ 	.word	0x000053f0


	//   ....[7]....
        /*0060*/ 	.word	0x000054b0


	//   ....[8]....
        /*0064*/ 	.word	0x00005520


	//   ....[9]....
        /*0068*/ 	.word	0x000055e0


	//   ....[10]....
        /*006c*/ 	.word	0x00005680


	//   ....[11]....
        /*0070*/ 	.word	0x000056f0


	//   ....[12]....
        /*0074*/ 	.word	0x000057b0


	//   ....[13]....
        /*0078*/ 	.word	0x00005850


	//   ....[14]....
        /*007c*/ 	.word	0x000058f0


	//   ....[15]....
        /*0080*/ 	.word	0x000059e0


	//   ....[16]....
        /*0084*/ 	.word	0x00005ab0


	//----- nvinfo : EIATTR_COOP_GROUP_MASK_REGIDS
	.align		4
.L_39:
        /*0088*/ 	.byte	0x04, 0x29
        /*008a*/ 	.short	(.L_41 - .L_40)


	//   ....[0]....
.L_40:
        /*008c*/ 	.word	0xffffffff


	//   ....[1]....
        /*0090*/ 	.word	0xffffffff


	//   ....[2]....
        /*0094*/ 	.word	0xffffffff


	//   ....[3]....
        /*0098*/ 	.word	0xffffffff


	//   ....[4]....
        /*009c*/ 	.word	0xffffffff


	//   ....[5]....
        /*00a0*/ 	.word	0xffffffff


	//   ....[6]....
        /*00a4*/ 	.word	0xffffffff


	//   ....[7]....
        /*00a8*/ 	.word	0xffffffff


	//   ....[8]....
        /*00ac*/ 	.word	0xffffffff


	//   ....[9]....
        /*00b0*/ 	.word	0xffffffff


	//   ....[10]....
        /*00b4*/ 	.word	0xffffffff


	//   ....[11]....
        /*00b8*/ 	.word	0xffffffff


	//   ....[12]....
        /*00bc*/ 	.word	0xffffffff


	//   ....[13]....
        /*00c0*/ 	.word	0xffffffff


	//----- nvinfo : EIATTR_COOP_GROUP_INSTR_OFFSETS
	.align		4
.L_41:
        /*00c4*/ 	.byte	0x04, 0x28
        /*00c6*/ 	.short	(.L_43 - .L_42)


	//   ....[0]....
.L_42:
        /*00c8*/ 	.word	0x000000b0


	//   ....[1]....
        /*00cc*/ 	.word	0x00000510


	//   ....[2]....
        /*00d0*/ 	.word	0x00000730


	//   ....[3]....
        /*00d4*/ 	.word	0x000008c0


	//   ....[4]....
        /*00d8*/ 	.word	0x000009b0


	//   ....[5]....
        /*00dc*/ 	.word	0x00000b10


	//   ....[6]....
        /*00e0*/ 	.word	0x00000ca0


	//   ....[7]....
        /*00e4*/ 	.word	0x00000ee0


	//   ....[8]....
        /*00e8*/ 	.word	0x00002550


	//   ....[9]....
        /*00ec*/ 	.word	0x000035b0


	//   ....[10]....
        /*00f0*/ 	.word	0x00003a80


	//   ....[11]....
        /*00f4*/ 	.word	0x00003ab0


	//   ....[12]....
        /*00f8*/ 	.word	0x000046c0


	//   ....[13]....
        /*00fc*/ 	.word	0x000048d0


	//----- nvinfo : EIATTR_VRC_CTA_INIT_COUNT
	.align		4
.L_43:
        /*0100*/ 	.byte	0x02, 0x4a
        /*0102*/ 	.byte	0x80
	.zero		1


	//----- nvinfo : EIATTR_SYSCALL_OFFSETS
	.align		4
        /*0104*/ 	.byte	0x04, 0x46
        /*0106*/ 	.short	(.L_45 - .L_44)


	//   ....[0]....
.L_44:
        /*0108*/ 	.word	0x00006630


	//   ....[1]....
        /*010c*/ 	.word	0x00006720


	//   ....[2]....
        /*0110*/ 	.word	0x00006e50


	//   ....[3]....
        /*0114*/ 	.word	0x00007780


	//   ....[4]....
        /*0118*/ 	.word	0x00008050


	//   ....[5]....
        /*011c*/ 	.word	0x00008920


	//----- nvinfo : EIATTR_MBARRIER_INSTR_OFFSETS
	.align		4
.L_45:
        /*0120*/ 	.byte	0x04, 0x39
        /*0122*/ 	.short	(.L_47 - .L_46)


	//   ....[0]....
.L_46:
        /*0124*/ 	.word	0x00000640
        /*0128*/ 	.word	0x000000ff
        /*012c*/ 	.word	0x00000000
        /*0130*/ 	.short	0x0100
        /*0132*/ 	.byte	0x04
	.zero		1


	//   ....[1]....
        /*0134*/ 	.word	0x00000650
        /*0138*/ 	.word	0x000000ff
        /*013c*/ 	.word	0x00000038
        /*0140*/ 	.short	0x0100
        /*0142*/ 	.byte	0x04
	.zero		1


	//   ....[2]....
        /*0144*/ 	.word	0x00000660
        /*0148*/ 	.word	0x000000ff
        /*014c*/ 	.word	0x00000008
        /*0150*/ 	.short	0x0100
        /*0152*/ 	.byte	0x04
	.zero		1


	//   ....[3]....
        /*0154*/ 	.word	0x00000670
        /*0158*/ 	.word	0x000000ff
        /*015c*/ 	.word	0x00000040
        /*0160*/ 	.short	0x0100
        /*0162*/ 	.byte	0x04
	.zero		1


	//   ....[4]....
        /*0164*/ 	.word	0x00000680
        /*0168*/ 	.word	0x000000ff
        /*016c*/ 	.word	0x00000010
        /*0170*/ 	.short	0x0100
        /*0172*/ 	.byte	0x04
	.zero		1


	//   ....[5]....
        /*0174*/ 	.word	0x00000690
        /*0178*/ 	.word	0x000000ff
        /*017c*/ 	.word	0x00000048
        /*0180*/ 	.short	0x0100
        /*0182*/ 	.byte	0x04
	.zero		1


	//   ....[6]....
        /*0184*/ 	.word	0x000006a0
        /*0188*/ 	.word	0x000000ff
        /*018c*/ 	.word	0x00000018
        /*0190*/ 	.short	0x0100
        /*0192*/ 	.byte	0x04
	.zero		1


	//   ....[7]....
        /*0194*/ 	.word	0x000006b0
        /*0198*/ 	.word	0x000000ff
        /*019c*/ 	.word	0x00000050
        /*01a0*/ 	.short	0x0100
        /*01a2*/ 	.byte	0x04
	.zero		1


	//   ....[8]....
        /*01a4*/ 	.word	0x000006c0
        /*01a8*/ 	.word	0x000000ff
        /*01ac*/ 	.word	0x00000020
        /*01b0*/ 	.short	0x0100
        /*01b2*/ 	.byte	0x04
	.zero		1


	//   ....[9]....
        /*01b4*/ 	.word	0x000006d0
        /*01b8*/ 	.word	0x000000ff
        /*01bc*/ 	.word	0x00000058
        /*01c0*/ 	.short	0x0100
        /*01c2*/ 	.byte	0x04
	.zero		1


	//   ....[10]....
        /*01c4*/ 	.word	0x000006e0
        /*01c8*/ 	.word	0x000000ff
        /*01cc*/ 	.word	0x00000028
        /*01d0*/ 	.short	0x0100
        /*01d2*/ 	.byte	0x04
	.zero		1


	//   ....[11]....
        /*01d4*/ 	.word	0x000006f0
        /*01d8*/ 	.word	0x000000ff
        /*01dc*/ 	.word	0x00000060
        /*01e0*/ 	.short	0x0100
        /*01e2*/ 	.byte	0x04
	.zero		1


	//   ....[12]....
        /*01e4*/ 	.word	0x00000700
        /*01e8*/ 	.word	0x000000ff
        /*01ec*/ 	.word	0x00000030
        /*01f0*/ 	.short	0x0100
        /*01f2*/ 	.byte	0x04
	.zero		1


	//   ....[13]....
        /*01f4*/ 	.word	0x00000710
        /*01f8*/ 	.word	0x000000ff
        /*01fc*/ 	.word	0x00000068
        /*0200*/ 	.short	0x0100
        /*0202*/ 	.byte	0x04
	.zero		1


	//   ....[14]....
        /*0204*/ 	.word	0x00000830
        /*0208*/ 	.word	0x000000ff
        /*020c*/ 	.word	0x00000070
        /*0210*/ 	.short	0x0100
        /*0212*/ 	.byte	0x04
	.zero		1


	//   ....[15]....
        /*0214*/ 	.word	0x00000840
        /*0218*/ 	.word	0x000000ff
        /*021c*/ 	.word	0x00000090
        /*0220*/ 	.short	0x0100
        /*0222*/ 	.byte	0x04
	.zero		1


	//   ....[16]....
        /*0224*/ 	.word	0x00000850
        /*0228*/ 	.word	0x000000ff
        /*022c*/ 	.word	0x00000078
        /*0230*/ 	.short	0x0100
        /*0232*/ 	.byte	0x04
	.zero		1


	//   ....[17]....
        /*0234*/ 	.word	0x00000860
        /*0238*/ 	.word	0x000000ff
        /*023c*/ 	.word	0x00000098
        /*0240*/ 	.short	0x0100
        /*0242*/ 	.byte	0x04
	.zero		1


	//   ....[18]....
        /*0244*/ 	.word	0x00000870
        /*0248*/ 	.word	0x000000ff
        /*024c*/ 	.word	0x00000080
        /*0250*/ 	.short	0x0100
        /*0252*/ 	.byte	0x04
	.zero		1


	//   ....[19]....
        /*0254*/ 	.word	0x00000880
        /*0258*/ 	.word	0x000000ff
        /*025c*/ 	.word	0x000000a0
        /*0260*/ 	.short	0x0100
        /*0262*/ 	.byte	0x04
	.zero		1


	//   ....[20]....
        /*0264*/ 	.word	0x00000890
        /*0268*/ 	.word	0x000000ff
        /*026c*/ 	.word	0x00000088
        /*0270*/ 	.short	0x0100
        /*0272*/ 	.byte	0x04
	.zero		1


	//   ....[21]....
        /*0274*/ 	.word	0x000008a0
        /*0278*/ 	.word	0x000000ff
        /*027c*/ 	.word	0x000000a8
        /*0280*/ 	.short	0x0100
        /*0282*/ 	.byte	0x04
	.zero		1


	//   ....[22]....
        /*0284*/ 	.word	0x00000980
        /*0288*/ 	.word	0x000000ff
        /*028c*/ 	.word	0x000000b0
        /*0290*/ 	.short	0x0100
        /*0292*/ 	.byte	0x06
	.zero		1


	//   ....[23]....
        /*0294*/ 	.word	0x00000990
        /*0298*/ 	.word	0x000000ff
        /*029c*/ 	.word	0x000000b8
        /*02a0*/ 	.short	0x0100
        /*02a2*/ 	.byte	0x06
	.zero		1


	//   ....[24]....
        /*02a4*/ 	.word	0x00000ac0
        /*02a8*/ 	.word	0x000000ff
        /*02ac*/ 	.word	0x000000c0
        /*02b0*/ 	.short	0x0100
        /*02b2*/ 	.byte	0x06
	.zero		1


	//   ....[25]....
        /*02b4*/ 	.word	0x00000ad0
        /*02b8*/ 	.word	0x000000ff
        /*02bc*/ 	.word	0x000000d0
        /*02c0*/ 	.short	0x0100
        /*02c2*/ 	.byte	0x06
	.zero		1


	//   ....[26]....
        /*02c4*/ 	.word	0x00000ae0
        /*02c8*/ 	.word	0x000000ff
        /*02cc*/ 	.word	0x000000c8
        /*02d0*/ 	.short	0x0100
        /*02d2*/ 	.byte	0x06
	.zero		1


	//   ....[27]....
        /*02d4*/ 	.word	0x00000af0
        /*02d8*/ 	.word	0x000000ff
        /*02dc*/ 	.word	0x000000d8
        /*02e0*/ 	.short	0x0100
        /*02e2*/ 	.byte	0x06
	.zero		1


	//   ....[28]....
        /*02e4*/ 	.word	0x00000c10
        /*02e8*/ 	.word	0x000000ff
        /*02ec*/ 	.word	0x000000e0
        /*02f0*/ 	.short	0x0100
        /*02f2*/ 	.byte	0x04
	.zero		1


	//   ....[29]....
        /*02f4*/ 	.word	0x00000c20
        /*02f8*/ 	.word	0x000000ff
        /*02fc*/ 	.word	0x00000100
        /*0300*/ 	.short	0x0100
        /*0302*/ 	.byte	0x04
	.zero		1


	//   ....[30]....
        /*0304*/ 	.word	0x00000c30
        /*0308*/ 	.word	0x000000ff
        /*030c*/ 	.word	0x000000e8
        /*0310*/ 	.short	0x0100
        /*0312*/ 	.byte	0x04
	.zero		1


	//   ....[31]....
        /*0314*/ 	.word	0x00000c40
        /*0318*/ 	.word	0x000000ff
        /*031c*/ 	.word	0x00000108
        /*0320*/ 	.short	0x0100
        /*0322*/ 	.byte	0x04
	.zero		1


	//   ....[32]....
        /*0324*/ 	.word	0x00000c50
        /*0328*/ 	.word	0x000000ff
        /*032c*/ 	.word	0x000000f0
        /*0330*/ 	.short	0x0100
        /*0332*/ 	.byte	0x04
	.zero		1


	//   ....[33]....
        /*0334*/ 	.word	0x00000c60
        /*0338*/ 	.word	0x000000ff
        /*033c*/ 	.word	0x00000110
        /*0340*/ 	.short	0x0100
        /*0342*/ 	.byte	0x04
	.zero		1


	//   ....[34]....
        /*0344*/ 	.word	0x00000c70
        /*0348*/ 	.word	0x000000ff
        /*034c*/ 	.word	0x000000f8
        /*0350*/ 	.short	0x0100
        /*0352*/ 	.byte	0x04
	.zero		1


	//   ....[35]....
        /*0354*/ 	.word	0x00000c80
        /*0358*/ 	.word	0x000000ff
        /*035c*/ 	.word	0x00000118
        /*0360*/ 	.short	0x0100
        /*0362*/ 	.byte	0x04
	.zero		1


	//   ....[36]....
        /*0364*/ 	.word	0x00000d70
        /*0368*/ 	.word	0x000000ff
        /*036c*/ 	.word	0x00000120
        /*0370*/ 	.short	0x0100
        /*0372*/ 	.byte	0x04
	.zero		1


	//   ....[37]....
        /*0374*/ 	.word	0x00000d80
        /*0378*/ 	.word	0x000000ff
        /*037c*/ 	.word	0x00000130
        /*0380*/ 	.short	0x0100
        /*0382*/ 	.byte	0x04
	.zero		1


	//   ....[38]....
        /*0384*/ 	.word	0x00000d90
        /*0388*/ 	.word	0x000000ff
        /*038c*/ 	.word	0x00000128
        /*0390*/ 	.short	0x0100
        /*0392*/ 	.byte	0x04
	.zero		1


	//   ....[39]....
        /*0394*/ 	.word	0x00000da0
        /*0398*/ 	.word	0x000000ff
        /*039c*/ 	.word	0x00000138
        /*03a0*/ 	.short	0x0100
        /*03a2*/ 	.byte	0x04
	.zero		1


	//   ....[40]....
        /*03a4*/ 	.word	0x00000ea0
        /*03a8*/ 	.word	0x000000ff
        /*03ac*/ 	.word	0x00000140
        /*03b0*/ 	.short	0x0100
        /*03b2*/ 	.byte	0x06
	.zero		1


	//   ....[41]....
        /*03b4*/ 	.word	0x00001cf0
        /*03b8*/ 	.word	0x00000000
        /*03bc*/ 	.word	0x00000130
        /*03c0*/ 	.short	0x010a
        /*03c2*/ 	.byte	0xff
	.zero		1


	//   ....[42]....
        /*03c4*/ 	.word	0x00001d20
        /*03c8*/ 	.word	0x00000000
        /*03cc*/ 	.word	0x00000120
        /*03d0*/ 	.short	0x0101
        /*03d2*/ 	.byte	0xff
	.zero		1


	//   ....[43]....
        /*03d4*/ 	.word	0x00001de0
        /*03d8*/ 	.word	0x000000ff
        /*03dc*/ 	.word	0x00000038
        /*03e0*/ 	.short	0x010a
        /*03e2*/ 	.byte	0x04
	.zero		1


	//   ....[44]....
        /*03e4*/ 	.word	0x00001eb0
        /*03e8*/ 	.word	0x000000ff
        /*03ec*/ 	.word	0x00000038
        /*03f0*/ 	.short	0x010a
        /*03f2*/ 	.byte	0x21
	.zero		1


	//   ....[45]....
        /*03f4*/ 	.word	0x00002060
        /*03f8*/ 	.word	0x000000ff
        /*03fc*/ 	.word	0x00000038
        /*0400*/ 	.short	0x010a
        /*0402*/ 	.byte	0x05
	.zero		1


	//   ....[46]....
        /*0404*/ 	.word	0x000021b0
        /*0408*/ 	.word	0x000000ff
        /*040c*/ 	.word	0x000000b8
        /*0410*/ 	.short	0x0101
        /*0412*/ 	.byte	0x06
	.zero		1


	//   ....[47]....
        /*0414*/ 	.word	0x000021d0
        /*0418*/ 	.word	0x000000ff
        /*041c*/ 	.word	0x00000038
        /*0420*/ 	.short	0x010a
        /*0422*/ 	.byte	0x04
	.zero		1


	//   ....[48]....
        /*0424*/ 	.word	0x00002250
        /*0428*/ 	.word	0x000000ff
        /*042c*/ 	.word	0x00000038
        /*0430*/ 	.short	0x010a
        /*0432*/ 	.byte	0x11
	.zero		1


	//   ....[49]....
        /*0434*/ 	.word	0x000023e0
        /*0438*/ 	.word	0x000000ff
        /*043c*/ 	.word	0x00000038
        /*0440*/ 	.short	0x010a
        /*0442*/ 	.byte	0x05
	.zero		1


	//   ....[50]....
        /*0444*/ 	.word	0x00002580
        /*0448*/ 	.word	0x00000003
        /*044c*/ 	.word	0x000000c0
        /*0450*/ 	.short	0x010a
        /*0452*/ 	.byte	0xff
	.zero		1


	//   ....[51]....
        /*0454*/ 	.word	0x000026d0
        /*0458*/ 	.word	0x00000000
        /*045c*/ 	.word	0x00000000
        /*0460*/ 	.short	0x0101
        /*0462*/ 	.byte	0xff
	.zero		1


	//   ....[52]....
        /*0464*/ 	.word	0x00002c80
        /*0468*/ 	.word	0x000000ff
        /*046c*/ 	.word	0x00000000
        /*0470*/ 	.short	0x010a
        /*0472*/ 	.byte	0x04
	.zero		1


	//   ....[53]....
        /*0474*/ 	.word	0x00002d10
        /*0478*/ 	.word	0x000000ff
        /*047c*/ 	.word	0x00000000
        /*0480*/ 	.short	0x010a
        /*0482*/ 	.byte	0x05
	.zero		1


	//   ....[54]....
        /*0484*/ 	.word	0x00002da0
        /*0488*/ 	.word	0x000000ff
        /*048c*/ 	.word	0x00000000
        /*0490*/ 	.short	0x010a
        /*0492*/ 	.byte	0x05
	.zero		1


	//   ....[55]....
        /*0494*/ 	.word	0x00002e30
        /*0498*/ 	.word	0x000000ff
        /*049c*/ 	.word	0x00000000
        /*04a0*/ 	.short	0x010a
        /*04a2*/ 	.byte	0x05
	.zero		1


	//   ....[56]....
        /*04a4*/ 	.word	0x00002ec0
        /*04a8*/ 	.word	0x000000ff
        /*04ac*/ 	.word	0x00000000
        /*04b0*/ 	.short	0x010a
        /*04b2*/ 	.byte	0x05
	.zero		1


	//   ....[57]....
        /*04b4*/ 	.word	0x00002f50
        /*04b8*/ 	.word	0x000000ff
        /*04bc*/ 	.word	0x00000000
        /*04c0*/ 	.short	0x010a
        /*04c2*/ 	.byte	0x05
	.zero		1


	//   ....[58]....
        /*04c4*/ 	.word	0x00002ff0
        /*04c8*/ 	.word	0x00000000
        /*04cc*/ 	.word	0x00000000
        /*04d0*/ 	.short	0x010a
        /*04d2*/ 	.byte	0xff
	.zero		1


	//   ....[59]....
        /*04d4*/ 	.word	0x00003110
        /*04d8*/ 	.word	0x00000002
        /*04dc*/ 	.word	0x00000120
        /*04e0*/ 	.short	0x010a
        /*04e2*/ 	.byte	0xff
	.zero		1


	//   ....[60]....
        /*04e4*/ 	.word	0x00003180
        /*04e8*/ 	.word	0x00000002
        /*04ec*/ 	.word	0x00000000
        /*04f0*/ 	.short	0x0101
        /*04f2*/ 	.byte	0xff
	.zero		1


	//   ....[61]....
        /*04f4*/ 	.word	0x000031a0
        /*04f8*/ 	.word	0x000000ff
        /*04fc*/ 	.word	0x000000d0
        /*0500*/ 	.short	0x010a
        /*0502*/ 	.byte	0x04
	.zero		1


	//   ....[62]....
        /*0504*/ 	.word	0x000032c0
        /*0508*/ 	.word	0x00000002
        /*050c*/ 	.word	0x000000c0
        /*0510*/ 	.short	0x010a
        /*0512*/ 	.byte	0xff
	.zero		1


	//   ....[63]....
        /*0514*/ 	.word	0x000033c0
        /*0518*/ 	.word	0x00000002
        /*051c*/ 	.word	0x00000000
        /*0520*/ 	.short	0x0101
        /*0522*/ 	.byte	0xff
	.zero		1


	//   ....[64]....
        /*0524*/ 	.word	0x00003450
        /*0528*/ 	.word	0x000000ff
        /*052c*/ 	.word	0x000000d0
        /*0530*/ 	.short	0x0106
        /*0532*/ 	.byte	0x04
	.zero		1


	//   ....[65]....
        /*0534*/ 	.word	0x00003470
        /*0538*/ 	.word	0x000000ff
        /*053c*/ 	.word	0x000000d0
        /*0540*/ 	.short	0x010a
        /*0542*/ 	.byte	0x04
	.zero		1


	//   ....[66]....
        /*0544*/ 	.word	0x00003500
        /*0548*/ 	.word	0x000000ff
        /*054c*/ 	.word	0x000000d0
        /*0550*/ 	.short	0x0106
        /*0552*/ 	.byte	0x07
	.zero		1


	//   ....[67]....
        /*0554*/ 	.word	0x00003540
        /*0558*/ 	.word	0x00000000
        /*055c*/ 	.word	0x000000d0
        /*0560*/ 	.short	0x010a
        /*0562*/ 	.byte	0xff
	.zero		1


	//   ....[68]....
        /*0564*/ 	.word	0x00003780
        /*0568*/ 	.word	0x000000ff
        /*056c*/ 	.word	0x00000008
        /*0570*/ 	.short	0x010a
        /*0572*/ 	.byte	0x05
	.zero		1


	//   ....[69]....
        /*0574*/ 	.word	0x000037a0
        /*0578*/ 	.word	0x000000ff
        /*057c*/ 	.word	0x00000008
        /*0580*/ 	.short	0x010a
        /*0582*/ 	.byte	0x05
	.zero		1


	//   ....[70]....
        /*0584*/ 	.word	0x00003930
        /*0588*/ 	.word	0x000000ff
        /*058c*/ 	.word	0x00000008
        /*0590*/ 	.short	0x010a
        /*0592*/ 	.byte	0x05
	.zero		1


	//   ....[71]....
        /*0594*/ 	.word	0x00003950
        /*0598*/ 	.word	0x000000ff
        /*059c*/ 	.word	0x00000008
        /*05a0*/ 	.short	0x010a
        /*05a2*/ 	.byte	0x05
	.zero		1


	//   ....[72]....
        /*05a4*/ 	.word	0x00003a10
        /*05a8*/ 	.word	0x000000ff
        /*05ac*/ 	.word	0x00000000
        /*05b0*/ 	.short	0x0101
        /*05b2*/ 	.byte	0x04
	.zero		1


	//   ....[73]....
        /*05b4*/ 	.word	0x00003d40
        /*05b8*/ 	.word	0x00000000
        /*05bc*/ 	.word	0x000000c0
        /*05c0*/ 	.short	0x010a
        /*05c2*/ 	.byte	0xff
	.zero		1


	//   ....[74]....
        /*05c4*/ 	.word	0x00003e00
        /*05c8*/ 	.word	0x00000000
        /*05cc*/ 	.word	0x00000000
        /*05d0*/ 	.short	0x0101
        /*05d2*/ 	.byte	0xff
	.zero		1


	//   ....[75]....
        /*05d4*/ 	.word	0x00003ec0
        /*05d8*/ 	.word	0x000000ff
        /*05dc*/ 	.word	0x00000000
        /*05e0*/ 	.short	0x010a
        /*05e2*/ 	.byte	0x04
	.zero		1


	//   ....[76]....
        /*05e4*/ 	.word	0x00003ed0
        /*05e8*/ 	.word	0x000000ff
        /*05ec*/ 	.word	0x00000100
        /*05f0*/ 	.short	0x010a
        /*05f2*/ 	.byte	0x1f
	.zero		1


	//   ....[77]....
        /*05f4*/ 	.word	0x00003f80
        /*05f8*/ 	.word	0x000000ff
        /*05fc*/ 	.word	0x00000000
        /*0600*/ 	.short	0x010a
        /*0602*/ 	.byte	0x05
	.zero		1


	//   ....[78]....
        /*0604*/ 	.word	0x000040b0
        /*0608*/ 	.word	0x000000ff
        /*060c*/ 	.word	0x00000000
        /*0610*/ 	.short	0x010a
        /*0612*/ 	.byte	0x04
	.zero		1


	//   ....[79]....
        /*0614*/ 	.word	0x000043b0
        /*0618*/ 	.word	0x000000ff
        /*061c*/ 	.word	0x00000000
        /*0620*/ 	.short	0x010a
        /*0622*/ 	.byte	0x04
	.zero		1


	//   ....[80]....
        /*0624*/ 	.word	0x00004440
        /*0628*/ 	.word	0x000000ff
        /*062c*/ 	.word	0x00000000
        /*0630*/ 	.short	0x010a
        /*0632*/ 	.byte	0x05
	.zero		1


	//   ....[81]....
        /*0634*/ 	.word	0x000044d0
        /*0638*/ 	.word	0x000000ff
        /*063c*/ 	.word	0x00000000
        /*0640*/ 	.short	0x010a
        /*0642*/ 	.byte	0x05
	.zero		1


	//   ....[82]....
        /*0644*/ 	.word	0x00004570
        /*0648*/ 	.word	0x00000000
        /*064c*/ 	.word	0x00000000
        /*0650*/ 	.short	0x010a
        /*0652*/ 	.byte	0xff
	.zero		1


	//   ....[83]....
        /*0654*/ 	.word	0x000045b0
        /*0658*/ 	.word	0x00000000
        /*065c*/ 	.word	0x00000000
        /*0660*/ 	.short	0x010a
        /*0662*/ 	.byte	0xff
	.zero		1


	//   ....[84]....
        /*0664*/ 	.word	0x00004620
        /*0668*/ 	.word	0x000000ff
        /*066c*/ 	.word	0x00000000
        /*0670*/ 	.short	0x0101
        /*0672*/ 	.byte	0x04
	.zero		1


	//   ....[85]....
        /*0674*/ 	.word	0x00004660
        /*0678*/ 	.word	0x000000ff
        /*067c*/ 	.word	0x00000140
        /*0680*/ 	.short	0x010a
        /*0682*/ 	.byte	0x1a
	.zero		1


	//   ....[86]....
        /*0684*/ 	.word	0x000046b0
        /*0688*/ 	.word	0x000000ff
        /*068c*/ 	.word	0x00000000
        /*0690*/ 	.short	0x0101
        /*0692*/ 	.byte	0x04
	.zero		1


	//   ....[87]....
        /*0694*/ 	.word	0x00004b50
        /*0698*/ 	.word	0x0000000c
        /*069c*/ 	.word	0x000000c0
        /*06a0*/ 	.short	0x010a
        /*06a2*/ 	.byte	0xff
	.zero		1


	//   ....[88]....
        /*06a4*/ 	.word	0x00004cc0
        /*06a8*/ 	.word	0x00000000
        /*06ac*/ 	.word	0x00000000
        /*06b0*/ 	.short	0x0101
        /*06b2*/ 	.byte	0xff
	.zero		1


	//   ....[89]....
        /*06b4*/ 	.word	0x00005150
        /*06b8*/ 	.word	0x000000ff
        /*06bc*/ 	.word	0x000000b8
        /*06c0*/ 	.short	0x010a
        /*06c2*/ 	.byte	0x15
	.zero		1


	//   ....[90]....
        /*06c4*/ 	.word	0x000052d0
        /*06c8*/ 	.word	0x000000ff
        /*06cc*/ 	.word	0x00000090
        /*06d0*/ 	.short	0x010a
        /*06d2*/ 	.byte	0x15
	.zero		1


	//   ....[91]....
        /*06d4*/ 	.word	0x000054d0
        /*06d8*/ 	.word	0x000000ff
        /*06dc*/ 	.word	0x00000070
        /*06e0*/ 	.short	0x010b
        /*06e2*/ 	.byte	0x15
	.zero		1


	//   ....[92]....
        /*06e4*/ 	.word	0x000054e0
        /*06e8*/ 	.word	0x000000ff
        /*06ec*/ 	.word	0x00000000
        /*06f0*/ 	.short	0x0101
        /*06f2*/ 	.byte	0x06
	.zero		1


	//   ....[93]....
        /*06f4*/ 	.word	0x000054f0
        /*06f8*/ 	.word	0x000000ff
        /*06fc*/ 	.word	0x00000098
        /*0700*/ 	.short	0x010a
        /*0702*/ 	.byte	0x15
	.zero		1


	//   ....[94]....
        /*0704*/ 	.word	0x000056a0
        /*0708*/ 	.word	0x000000ff
        /*070c*/ 	.word	0x00000078
        /*0710*/ 	.short	0x010b
        /*0712*/ 	.byte	0x15
	.zero		1


	//   ....[95]....
        /*0714*/ 	.word	0x000056b0
        /*0718*/ 	.word	0x000000ff
        /*071c*/ 	.word	0x00000000
        /*0720*/ 	.short	0x0101
        /*0722*/ 	.byte	0x06
	.zero		1


	//   ....[96]....
        /*0724*/ 	.word	0x000056c0
        /*0728*/ 	.word	0x000000ff
        /*072c*/ 	.word	0x000000a0
        /*0730*/ 	.short	0x010a
        /*0732*/ 	.byte	0x15
	.zero		1


	//   ....[97]....
        /*0734*/ 	.word	0x00005870
        /*0738*/ 	.word	0x000000ff
        /*073c*/ 	.word	0x00000080
        /*0740*/ 	.short	0x010b
        /*0742*/ 	.byte	0x15
	.zero		1


	//   ....[98]....
        /*0744*/ 	.word	0x00005880
        /*0748*/ 	.word	0x000000ff
        /*074c*/ 	.word	0x00000000
        /*0750*/ 	.short	0x0101
        /*0752*/ 	.byte	0x06
	.zero		1


	//   ....[99]....
        /*0754*/ 	.word	0x00005890
        /*0758*/ 	.word	0x000000ff
        /*075c*/ 	.word	0x000000a8
        /*0760*/ 	.short	0x010a
        /*0762*/ 	.byte	0x15
	.zero		1


	//   ....[100]....
        /*0764*/ 	.word	0x00005ad0
        /*0768*/ 	.word	0x000000ff
        /*076c*/ 	.word	0x00000088
        /*0770*/ 	.short	0x010b
        /*0772*/ 	.byte	0x15
	.zero		1


	//   ....[101]....
        /*0774*/ 	.word	0x00005ae0
        /*0778*/ 	.word	0x000000ff
        /*077c*/ 	.word	0x00000000
        /*0780*/ 	.short	0x0101
        /*0782*/ 	.byte	0x25
	.zero		1


	//   ....[102]....
        /*0784*/ 	.word	0x00005b20
        /*0788*/ 	.word	0x000000ff
        /*078c*/ 	.word	0x00000090
        /*0790*/ 	.short	0x010a
        /*0792*/ 	.byte	0x15
	.zero		1


	//   ....[103]....
        /*0794*/ 	.word	0x00005b40
        /*0798*/ 	.word	0x000000ff
        /*079c*/ 	.word	0x00000098
        /*07a0*/ 	.short	0x010a
        /*07a2*/ 	.byte	0x15
	.zero		1


	//   ....[104]....
        /*07a4*/ 	.word	0x00005b60
        /*07a8*/ 	.word	0x000000ff
        /*07ac*/ 	.word	0x000000a0
        /*07b0*/ 	.short	0x010a
        /*07b2*/ 	.byte	0x15
	.zero		1


	//   ....[105]....
        /*07b4*/ 	.word	0x00005ba0
        /*07b8*/ 	.word	0x00000000
        /*07bc*/ 	.word	0x000000a8
        /*07c0*/ 	.short	0x010a
        /*07c2*/ 	.byte	0xff
	.zero		1


	//   ....[106]....
        /*07c4*/ 	.word	0x00005ec0
        /*07c8*/ 	.word	0x00000003
        /*07cc*/ 	.word	0x000000c0
        /*07d0*/ 	.short	0x010a
        /*07d2*/ 	.byte	0xff
	.zero		1


	//   ....[107]....
        /*07d4*/ 	.word	0x00006040
        /*07d8*/ 	.word	0x00000000
        /*07dc*/ 	.word	0x00000000
        /*07e0*/ 	.short	0x0101
        /*07e2*/ 	.byte	0xff
	.zero		1


	//   ....[108]....
        /*07e4*/ 	.word	0x00006b20
        /*07e8*/ 	.word	0x000000ff
        /*07ec*/ 	.word	0x00000070
        /*07f0*/ 	.short	0x010a
        /*07f2*/ 	.byte	0x2b
	.zero		1


	//   ....[109]....
        /*07f4*/ 	.word	0x00006b50
        /*07f8*/ 	.word	0x00000036
        /*07fc*/ 	.word	0x000000e0
        /*0800*/ 	.short	0x010a
        /*0802*/ 	.byte	0xff
	.zero		1


	//   ....[110]....
        /*0804*/ 	.word	0x00006c60
        /*0808*/ 	.word	0x000000ff
        /*080c*/ 	.word	0x00000070
        /*0810*/ 	.short	0x010a
        /*0812*/ 	.byte	0x2b
	.zero		1


	//   ....[111]....
        /*0814*/ 	.word	0x00006d30
        /*0818*/ 	.word	0x00000036
        /*081c*/ 	.word	0x000000e0
        /*0820*/ 	.short	0x010a
        /*0822*/ 	.byte	0xff
	.zero		1


	//   ....[112]....
        /*0824*/ 	.word	0x000074f0
        /*0828*/ 	.word	0x00000000
        /*082c*/ 	.word	0x00000000
        /*0830*/ 	.short	0x0101
        /*0832*/ 	.byte	0xff
	.zero		1


	//   ....[113]....
        /*0834*/ 	.word	0x00007500
        /*0838*/ 	.word	0x00000002
        /*083c*/ 	.word	0x00000070
        /*0840*/ 	.short	0x010a
        /*0842*/ 	.byte	0xff
	.zero		1


	//   ....[114]....
        /*0844*/ 	.word	0x000075c0
        /*0848*/ 	.word	0x00000002
        /*084c*/ 	.word	0x00000070
        /*0850*/ 	.short	0x010a
        /*0852*/ 	.byte	0xff
	.zero		1


	//   ....[115]....
        /*0854*/ 	.word	0x00007dc0
        /*0858*/ 	.word	0x00000000
        /*085c*/ 	.word	0x00000000
        /*0860*/ 	.short	0x0101
        /*0862*/ 	.byte	0xff
	.zero		1


	//   ....[116]....
        /*0864*/ 	.word	0x00007de0
        /*0868*/ 	.word	0x00000002
        /*086c*/ 	.word	0x00000070
        /*0870*/ 	.short	0x010a
        /*0872*/ 	.byte	0xff
	.zero		1


	//   ....[117]....
        /*0874*/ 	.word	0x00007e90
        /*0878*/ 	.word	0x00000002
        /*087c*/ 	.word	0x00000070
        /*0880*/ 	.short	0x010a
        /*0882*/ 	.byte	0xff
	.zero		1


	//   ....[118]....
        /*0884*/ 	.word	0x00008690
        /*0888*/ 	.word	0x00000000
        /*088c*/ 	.word	0x00000000
        /*0890*/ 	.short	0x0101
        /*0892*/ 	.byte	0xff
	.zero		1


	//   ....[119]....
        /*0894*/ 	.word	0x000086b0
        /*0898*/ 	.word	0x00000003
        /*089c*/ 	.word	0x00000070
        /*08a0*/ 	.short	0x010a
        /*08a2*/ 	.byte	0xff
	.zero		1


	//   ....[120]....
        /*08a4*/ 	.word	0x00008760
        /*08a8*/ 	.word	0x00000003
        /*08ac*/ 	.word	0x00000070
        /*08b0*/ 	.short	0x010a
        /*08b2*/ 	.byte	0xff
	.zero		1


	//   ....[121]....
        /*08b4*/ 	.word	0x00008a10
        /*08b8*/ 	.word	0x00000036
        /*08bc*/ 	.word	0x00000000
        /*08c0*/ 	.short	0x0101
        /*08c2*/ 	.byte	0xff
	.zero		1


	//   ....[122]....
        /*08c4*/ 	.word	0x00008fb0
        /*08c8*/ 	.word	0x00000000
        /*08cc*/ 	.word	0x00000000
        /*08d0*/ 	.short	0x0101
        /*08d2*/ 	.byte	0xff
	.zero		1


	//   ....[123]....
        /*08d4*/ 	.word	0x00009250
        /*08d8*/ 	.word	0x000000ff
        /*08dc*/ 	.word	0x00000000
        /*08e0*/ 	.short	0x0101
        /*08e2*/ 	.byte	0x06
	.zero		1


	//   ....[124]....
        /*08e4*/ 	.word	0x00009270
        /*08e8*/ 	.word	0x00000000
        /*08ec*/ 	.word	0x00000130
        /*08f0*/ 	.short	0x010a
        /*08f2*/ 	.byte	0xff
	.zero		1


	//   ....[125]....
        /*08f4*/ 	.word	0x000092d0
        /*08f8*/ 	.word	0x00000000
        /*08fc*/ 	.word	0x00000038
        /*0900*/ 	.short	0x010a
        /*0902*/ 	.byte	0xff
	.zero		1


	//   ....[126]....
        /*0904*/ 	.word	0x00009330
        /*0908*/ 	.word	0x00000000
        /*090c*/ 	.word	0x00000038
        /*0910*/ 	.short	0x010a
        /*0912*/ 	.byte	0xff
	.zero		1


	//   ....[127]....
        /*0914*/ 	.word	0x00009380
        /*0918*/ 	.word	0x00000003
        /*091c*/ 	.word	0x000000c0
        /*0920*/ 	.short	0x010a
        /*0922*/ 	.byte	0xff
	.zero		1


	//   ....[128]....
        /*0924*/ 	.word	0x000093e0
        /*0928*/ 	.word	0x00000000
        /*092c*/ 	.word	0x00000000
        /*0930*/ 	.short	0x010a
        /*0932*/ 	.byte	0xff
	.zero		1


	//   ....[129]....
        /*0934*/ 	.word	0x00009440
        /*0938*/ 	.word	0x00000000
        /*093c*/ 	.word	0x00000000
        /*0940*/ 	.short	0x010a
        /*0942*/ 	.byte	0xff
	.zero		1


	//   ....[130]....
        /*0944*/ 	.word	0x000094a0
        /*0948*/ 	.word	0x00000000
        /*094c*/ 	.word	0x00000000
        /*0950*/ 	.short	0x010a
        /*0952*/ 	.byte	0xff
	.zero		1


	//   ....[131]....
        /*0954*/ 	.word	0x00009500
        /*0958*/ 	.word	0x00000000
        /*095c*/ 	.word	0x00000000
        /*0960*/ 	.short	0x010a
        /*0962*/ 	.byte	0xff
	.zero		1


	//   ....[132]....
        /*0964*/ 	.word	0x00009560
        /*0968*/ 	.word	0x00000000
        /*096c*/ 	.word	0x00000000
        /*0970*/ 	.short	0x010a
        /*0972*/ 	.byte	0xff
	.zero		1


	//   ....[133]....
        /*0974*/ 	.word	0x000095c0
        /*0978*/ 	.word	0x00000000
        /*097c*/ 	.word	0x00000000
        /*0980*/ 	.short	0x010a
        /*0982*/ 	.byte	0xff
	.zero		1


	//   ....[134]....
        /*0984*/ 	.word	0x00009610
        /*0988*/ 	.word	0x00000002
        /*098c*/ 	.word	0x00000120
        /*0990*/ 	.short	0x010a
        /*0992*/ 	.byte	0xff
	.zero		1


	//   ....[135]....
        /*0994*/ 	.word	0x00009670
        /*0998*/ 	.word	0x00000002
        /*099c*/ 	.word	0x000000d0
        /*09a0*/ 	.short	0x010a
        /*09a2*/ 	.byte	0xff
	.zero		1


	//   ....[136]....
        /*09a4*/ 	.word	0x000096c0
        /*09a8*/ 	.word	0x00000002
        /*09ac*/ 	.word	0x000000c0
        /*09b0*/ 	.short	0x010a
        /*09b2*/ 	.byte	0xff
	.zero		1


	//   ....[137]....
        /*09b4*/ 	.word	0x00009720
        /*09b8*/ 	.word	0x00000000
        /*09bc*/ 	.word	0x000000d0
        /*09c0*/ 	.short	0x010a
        /*09c2*/ 	.byte	0xff
	.zero		1


	//   ....[138]....
        /*09c4*/ 	.word	0x00009780
        /*09c8*/ 	.word	0x00000005
        /*09cc*/ 	.word	0x00000008
        /*09d0*/ 	.short	0x010a
        /*09d2*/ 	.byte	0xff
	.zero		1


	//   ....[139]....
        /*09d4*/ 	.word	0x00009860
        /*09d8*/ 	.word	0x00000000
        /*09dc*/ 	.word	0x00000008
        /*09e0*/ 	.short	0x010a
        /*09e2*/ 	.byte	0xff
	.zero		1


	//   ....[140]....
        /*09e4*/ 	.word	0x000098b0
        /*09e8*/ 	.word	0x00000000
        /*09ec*/ 	.word	0x000000c0
        /*09f0*/ 	.short	0x010a
        /*09f2*/ 	.byte	0xff
	.zero		1


	//   ....[141]....
        /*09f4*/ 	.word	0x00009910
        /*09f8*/ 	.word	0x00000000
        /*09fc*/ 	.word	0x00000100
        /*0a00*/ 	.short	0x010a
        /*0a02*/ 	.byte	0xff
	.zero		1


	//   ....[142]....
        /*0a04*/ 	.word	0x00009970
        /*0a08*/ 	.word	0x00000000
        /*0a0c*/ 	.word	0x00000000
        /*0a10*/ 	.short	0x010a
        /*0a12*/ 	.byte	0xff
	.zero		1


	//   ....[143]....
        /*0a14*/ 	.word	0x000099d0
        /*0a18*/ 	.word	0x00000000
        /*0a1c*/ 	.word	0x00000000
        /*0a20*/ 	.short	0x010a
        /*0a22*/ 	.byte	0xff
	.zero		1


	//   ....[144]....
        /*0a24*/ 	.word	0x00009a30
        /*0a28*/ 	.word	0x00000000
        /*0a2c*/ 	.word	0x00000000
        /*0a30*/ 	.short	0x010a
        /*0a32*/ 	.byte	0xff
	.zero		1


	//   ....[145]....
        /*0a34*/ 	.word	0x00009a90
        /*0a38*/ 	.word	0x00000000
        /*0a3c*/ 	.word	0x00000000
        /*0a40*/ 	.short	0x010a
        /*0a42*/ 	.byte	0xff
	.zero		1


	//   ....[146]....
        /*0a44*/ 	.word	0x00009af0
        /*0a48*/ 	.word	0x00000000
        /*0a4c*/ 	.word	0x00000140
        /*0a50*/ 	.short	0x010a
        /*0a52*/ 	.byte	0xff
	.zero		1


	//   ....[147]....
        /*0a54*/ 	.word	0x00009b40
        /*0a58*/ 	.word	0x0000000c
        /*0a5c*/ 	.word	0x000000c0
        /*0a60*/ 	.short	0x010a
        /*0a62*/ 	.byte	0xff
	.zero		1


	//   ....[148]....
        /*0a64*/ 	.word	0x00009ba0
        /*0a68*/ 	.word	0x00000000
        /*0a6c*/ 	.word	0x000000b8
        /*0a70*/ 	.short	0x010a
        /*0a72*/ 	.byte	0xff
	.zero		1


	//   ....[149]....
        /*0a74*/ 	.word	0x00009c00
        /*0a78*/ 	.word	0x00000000
        /*0a7c*/ 	.word	0x00000090
        /*0a80*/ 	.short	0x010a
        /*0a82*/ 	.byte	0xff
	.zero		1


	//   ....[150]....
        /*0a84*/ 	.word	0x00009c60
        /*0a88*/ 	.word	0x00000000
        /*0a8c*/ 	.word	0x00000098
        /*0a90*/ 	.short	0x010a
        /*0a92*/ 	.byte	0xff
	.zero		1


	//   ....[151]....
        /*0a94*/ 	.word	0x00009cc0
        /*0a98*/ 	.word	0x00000000
        /*0a9c*/ 	.word	0x000000a0
        /*0aa0*/ 	.short	0x010a
        /*0aa2*/ 	.byte	0xff
	.zero		1


	//   ....[152]....
        /*0aa4*/ 	.word	0x00009d20
        /*0aa8*/ 	.word	0x00000000
        /*0aac*/ 	.word	0x000000a8
        /*0ab0*/ 	.short	0x010a
        /*0ab2*/ 	.byte	0xff
	.zero		1


	//   ....[153]....
        /*0ab4*/ 	.word	0x00009d80
        /*0ab8*/ 	.word	0x00000000
        /*0abc*/ 	.word	0x00000090
        /*0ac0*/ 	.short	0x010a
        /*0ac2*/ 	.byte	0xff
	.zero		1


	//   ....[154]....
        /*0ac4*/ 	.word	0x00009de0
        /*0ac8*/ 	.word	0x00000000
        /*0acc*/ 	.word	0x00000098
        /*0ad0*/ 	.short	0x010a
        /*0ad2*/ 	.byte	0xff
	.zero		1


	//   ....[155]....
        /*0ad4*/ 	.word	0x00009e40
        /*0ad8*/ 	.word	0x00000000
        /*0adc*/ 	.word	0x000000a0
        /*0ae0*/ 	.short	0x010a
        /*0ae2*/ 	.byte	0xff
	.zero		1


	//   ....[156]....
        /*0ae4*/ 	.word	0x00009e90
        /*0ae8*/ 	.word	0x00000003
        /*0aec*/ 	.word	0x000000c0
        /*0af0*/ 	.short	0x010a
        /*0af2*/ 	.byte	0xff
	.zero		1


	//   ....[157]....
        /*0af4*/ 	.word	0x00009ef0
        /*0af8*/ 	.word	0x00000002
        /*0afc*/ 	.word	0x00000070
        /*0b00*/ 	.short	0x010a
        /*0b02*/ 	.byte	0xff
	.zero		1


	//   ....[158]....
        /*0b04*/ 	.word	0x00009f40
        /*0b08*/ 	.word	0x00000036
        /*0b0c*/ 	.word	0x000000e0
        /*0b10*/ 	.short	0x010a
        /*0b12*/ 	.byte	0xff
	.zero		1


	//   ....[159]....
        /*0b14*/ 	.word	0x00009f90
        /*0b18*/ 	.word	0x00000002
        /*0b1c*/ 	.word	0x00000070
        /*0b20*/ 	.short	0x010a
        /*0b22*/ 	.byte	0xff
	.zero		1


	//   ....[160]....
        /*0b24*/ 	.word	0x00009fe0
        /*0b28*/ 	.word	0x00000002
        /*0b2c*/ 	.word	0x00000070
        /*0b30*/ 	.short	0x010a
        /*0b32*/ 	.byte	0xff
	.zero		1


	//   ....[161]....
        /*0b34*/ 	.word	0x0000a030
        /*0b38*/ 	.word	0x00000003
        /*0b3c*/ 	.word	0x00000070
        /*0b40*/ 	.short	0x010a
        /*0b42*/ 	.byte	0xff
	.zero		1


	//----- nvinfo : EIATTR_NUM_MBARRIERS
	.align		4
.L_47:
        /*0b44*/ 	.byte	0x03, 0x38
        /*0b46*/ 	.short	0x0029


	//----- nvinfo : EIATTR_EXIT_INSTR_OFFSETS
	.align		4
        /*0b48*/ 	.byte	0x04, 0x1c
        /*0b4a*/ 	.short	(.L_49 - .L_48)


	//   ....[0]....
.L_48:
        /*0b4c*/ 	.word	0x00003020


	//   ....[1]....
        /*0b50*/ 	.word	0x00003510


	//   ....[2]....
        /*0b54*/ 	.word	0x00003570


	//   ....[3]....
        /*0b58*/ 	.word	0x000048e0


	//   ....[4]....
        /*0b5c*/ 	.word	0x00005bd0


	//   ....[5]....
        /*0b60*/ 	.word	0x00005c10


	//   ....[6]....
        /*0b64*/ 	.word	0x00009150


	//   ....[7]....
        /*0b68*/ 	.word	0x000091c0


	//   ....[8]....
        /*0b6c*/ 	.word	0x000091f0


	//   ....[9]....
        /*0b70*/ 	.word	0x00009260


	//----- nvinfo : EIATTR_MAX_THREADS
	.align		4
.L_49:
        /*0b74*/ 	.byte	0x04, 0x05
        /*0b76*/ 	.short	(.L_51 - .L_50)
.L_50:
        /*0b78*/ 	.word	0x00000100
        /*0b7c*/ 	.word	0x00000001
        /*0b80*/ 	.word	0x00000001


	//----- nvinfo : EIATTR_CRS_STACK_SIZE
	.align		4
.L_51:
        /*0b84*/ 	.byte	0x04, 0x1e
        /*0b86*/ 	.short	(.L_53 - .L_52)
.L_52:
        /*0b88*/ 	.word	0x00000000


	//----- nvinfo : EIATTR_CBANK_PARAM_SIZE
	.align		4
.L_53:
        /*0b8c*/ 	.byte	0x03, 0x19
        /*0b8e*/ 	.short	0x0800


	//----- nvinfo : EIATTR_PARAM_CBANK
	.align		4
        /*0b90*/ 	.byte	0x04, 0x0a
        /*0b92*/ 	.short	(.L_55 - .L_54)
	.align		4
.L_54:
        /*0b94*/ 	.word	index@(.nv.constant0._ZN7cutlass13device_kernelINS_4gemm6kernel13GemmUniversalIN4cute5tupleIJiiiiEEENS1_10collective13CollectiveMmaINS1_35MainloopSm100TmaUmmaWarpSpecializedILi7ELi2ELi4ENS5_IJNS4_1CILi4EEESB_NSA_ILi1EEEEEEEENS5_IJNSA_ILi128EEESF_NSA_ILi64EEEEEENS_6half_tENS5_IJSC_llEEESI_NS5_IJlSC_lEEENS4_8TiledMMAINS4_8MMA_AtomIJNS4_26SM100_MMA_F16BF16_2x1SM_SSISI_SI_fLi128ELi128ELNS4_4UMMA5MajorE1ELSP_0ELNSO_7ScaleInE0ELSQ_0EEEEEENS4_6LayoutINS5_IJSC_SC_SC_EEENS5_IJNSA_ILi0EEESV_SV_EEEEENS5_IJNS4_10UnderscoreESY_SY_EEEEENS4_28SM100_TMA_2SM_LOAD_MULTICASTENS4_14ComposedLayoutINS4_7SwizzleILi3ELi4ELi3EEENS4_18smem_ptr_flag_bitsILi16EEENST_INS5_IJSG_NSA_ILi8EEEEEENS5_IJSC_SG_EEEEEEEvNS4_8identityES11_NS12_IS14_S16_NST_INS5_IJS17_SG_EEENS5_IJSG_SC_EEEEEEEvS1C_EENS_8epilogue10collective18CollectiveEpilogueINS1I_23Sm100TmaWarpSpecializedILi4ELi2ELi16ELb1ELb0EEEJNS5_IJSG_SF_SG_EEENS5_IJNST_ISG_SC_EENST_INS5_IJNSA_ILi16EEENSA_ILi2EEEEEES19_EEEEESI_SK_SI_SK_NS1I_6fusion15FusionCallbacksIS1M_NS1U_17LinearCombinationISI_fSI_fLNS_15FloatRoundStyleE2EEES1N_S1T_JEEENS4_5SM1004TMEM4LOAD26SM100_TMEM_LOAD_32dp32b16xENS4_13SM90_TMA_LOADENS12_INS13_ILi1ELi4ELi3EEES16_NST_INS5_IJS17_S1P_EEENS5_IJS1P_SC_EEEEEEENS4_39AutoVectorizingCopyWithAssumedAlignmentILi128EEENS4_14SM90_TMA_STOREES29_S2B_S2B_EEEvvEEEEvNT_6ParamsE)
        /*0b98*/ 	.short	0x0380
        /*0b9a*/ 	.short	0x0800


	//----- nvinfo : EIATTR_SW_WAR
	.align		4
.L_55:
        /*0b9c*/ 	.byte	0x04, 0x36
        /*0b9e*/ 	.short	(.L_57 - .L_56)
.L_56:
        /*0ba0*/ 	.word	0x00000008
.L_57:


//--------------------- .nv.callgraph             --------------------------
	.section	.nv.callgraph,"",@"SHT_CUDA_CALLGRAPH"
	.align	4
	.sectionentsize	8
	.align		4
        /*0000*/ 	.word	0x00000000
	.align		4
        /*0004*/ 	.word	0xffffffff
	.align		4
        /*0008*/ 	.word	index@(_ZN7cutlass13device_kernelINS_4gemm6kernel13GemmUniversalIN4cute5tupleIJiiiiEEENS1_10collective13CollectiveMmaINS1_35MainloopSm100TmaUmmaWarpSpecializedILi7ELi2ELi4ENS5_IJNS4_1CILi4EEESB_NSA_ILi1EEEEEEEENS5_IJNSA_ILi128EEESF_NSA_ILi64EEEEEENS_6half_tENS5_IJSC_llEEESI_NS5_IJlSC_lEEENS4_8TiledMMAINS4_8MMA_AtomIJNS4_26SM100_MMA_F16BF16_2x1SM_SSISI_SI_fLi128ELi128ELNS4_4UMMA5MajorE1ELSP_0ELNSO_7ScaleInE0ELSQ_0EEEEEENS4_6LayoutINS5_IJSC_SC_SC_EEENS5_IJNSA_ILi0EEESV_SV_EEEEENS5_IJNS4_10UnderscoreESY_SY_EEEEENS4_28SM100_TMA_2SM_LOAD_MULTICASTENS4_14ComposedLayoutINS4_7SwizzleILi3ELi4ELi3EEENS4_18smem_ptr_flag_bitsILi16EEENST_INS5_IJSG_NSA_ILi8EEEEEENS5_IJSC_SG_EEEEEEEvNS4_8identityES11_NS12_IS14_S16_NST_INS5_IJS17_SG_EEENS5_IJSG_SC_EEEEEEEvS1C_EENS_8epilogue10collective18CollectiveEpilogueINS1I_23Sm100TmaWarpSpecializedILi4ELi2ELi16ELb1ELb0EEEJNS5_IJSG_SF_SG_EEENS5_IJNST_ISG_SC_EENST_INS5_IJNSA_ILi16EEENSA_ILi2EEEEEES19_EEEEESI_SK_SI_SK_NS1I_6fusion15FusionCallbacksIS1M_NS1U_17LinearCombinationISI_fSI_fLNS_15FloatRoundStyleE2EEES1N_S1T_JEEENS4_5SM1004TMEM4LOAD26SM100_TMEM_LOAD_32dp32b16xENS4_13SM90_TMA_LOADENS12_INS13_ILi1ELi4ELi3EEES16_NST_INS5_IJS17_S1P_EEENS5_IJS1P_SC_EEEEEEENS4_39AutoVectorizingCopyWithAssumedAlignmentILi128EEENS4_14SM90_TMA_STOREES29_S2B_S2B_EEEvvEEEEvNT_6ParamsE)
	.align		4
        /*000c*/ 	.word	index@(__assertfail)
	.align		4
        /*0010*/ 	.word	0x00000000
	.align		4
        /*0014*/ 	.word	0xfffffffe
	.align		4
        /*0018*/ 	.word	0x00000000
	.align		4
        /*001c*/ 	.word	0xfffffffd
	.align		4
        /*0020*/ 	.word	0x00000000
	.align		4
        /*0024*/ 	.word	0xfffffffc


//--------------------- .nv.constant4             --------------------------
	.section	.nv.constant4,"a",@progbits
	.align	8
	.align		8
.nv.constant4:
        /*0000*/ 	.dword	__assertfail
	.align		8
        /*0008*/ 	.dword	__unnamed_1
	.align		8
        /*0010*/ 	.dword	__unnamed_2
	.align		8
        /*0018*/ 	.dword	_ZN40_INTERNAL_201873e0_4_k_cu_5f1e0325_359374cuda3std3__45__cpo5beginE
	.align		8
        /*0020*/ 	.dword	_ZN40_INTERNAL_201873e0_4_k_cu_5f1e0325_359374cuda3std3__45__cpo3endE
	.align		8
        /*0028*/ 	.dword	_ZN40_INTERNAL_201873e0_4_k_cu_5f1e0325_359374cuda3std3__45__cpo6cbeginE
	.align		8
        /*0030*/ 	.dword	_ZN40_INTERNAL_201873e0_4_k_cu_5f1e0325_359374cuda3std3__45__cpo4cendE
	.align		8
        /*0038*/ 	.dword	_ZN40_INTERNAL_201873e0_4_k_cu_5f1e0325_359374cuda3std3__442_GLOBAL__N__201873e0_4_k_cu_5f1e0325_359376ignoreE
	.align		8
        /*0040*/ 	.dword	_ZN40_INTERNAL_201873e0_4_k_cu_5f1e0325_359374cuda3std3__419piecewise_constructE
	.align		8
        /*0048*/ 	.dword	_ZN40_INTERNAL_201873e0_4_k_cu_5f1e0325_359374cuda3std3__48in_placeE
	.align		8
        /*0050*/ 	.dword	_ZN40_INTERNAL_201873e0_4_k_cu_5f1e0325_359374cuda3std6ranges3__45__cpo4swapE
	.align		8
        /*0058*/ 	.dword	_ZN40_INTERNAL_201873e0_4_k_cu_5f1e0325_359374cuda3std6ranges3__45__cpo9iter_moveE
	.align		8
        /*0060*/ 	.dword	_ZN40_INTERNAL_201873e0_4_k_cu_5f1e0325_359374cute7productE
	.align		8
        /*0068*/ 	.dword	_ZN40_INTERNAL_201873e0_4_k_cu_5f1e0325_359374cute1_E
	.align		8
        /*0070*/ 	.dword	$str$25
	.align		8
        /*0078*/ 	.dword	$str$26
	.align		8
        /*0080*/ 	.dword	$str$27
	.align		8
        /*0088*/ 	.dword	$str$28


//--------------------- .text._ZN7cutlass13device_kernelINS_4gemm6kernel13GemmUniversalIN4cute5tupleIJiiiiEEENS1_10collective13CollectiveMmaINS1_35MainloopSm100TmaUmmaWarpSpecializedILi7ELi2ELi4ENS5_IJNS4_1CILi4EEESB_NSA_ILi1EEEEEEEENS5_IJNSA_ILi128EEESF_NSA_ILi64EEEEEENS_6half_tENS5_IJSC_llEEESI_NS5_IJlSC_lEEENS4_8TiledMMAINS4_8MMA_AtomIJNS4_26SM100_MMA_F16BF16_2x1SM_SSISI_SI_fLi128ELi128ELNS4_4UMMA5MajorE1ELSP_0ELNSO_7ScaleInE0ELSQ_0EEEEEENS4_6LayoutINS5_IJSC_SC_SC_EEENS5_IJNSA_ILi0EEESV_SV_EEEEENS5_IJNS4_10UnderscoreESY_SY_EEEEENS4_28SM100_TMA_2SM_LOAD_MULTICASTENS4_14ComposedLayoutINS4_7SwizzleILi3ELi4ELi3EEENS4_18smem_ptr_flag_bitsILi16EEENST_INS5_IJSG_NSA_ILi8EEEEEENS5_IJSC_SG_EEEEEEEvNS4_8identityES11_NS12_IS14_S16_NST_INS5_IJS17_SG_EEENS5_IJSG_SC_EEEEEEEvS1C_EENS_8epilogue10collective18CollectiveEpilogueINS1I_23Sm100TmaWarpSpecializedILi4ELi2ELi16ELb1ELb0EEEJNS5_IJSG_SF_SG_EEENS5_IJNST_ISG_SC_EENST_INS5_IJNSA_ILi16EEENSA_ILi2EEEEEES19_EEEEESI_SK_SI_SK_NS1I_6fusion15FusionCallbacksIS1M_NS1U_17LinearCombinationISI_fSI_fLNS_15FloatRoundStyleE2EEES1N_S1T_JEEENS4_5SM1004TMEM4LOAD26SM100_TMEM_LOAD_32dp32b16xENS4_13SM90_TMA_LOADENS12_INS13_ILi1ELi4ELi3EEES16_NST_INS5_IJS17_S1P_EEENS5_IJS1P_SC_EEEEEEENS4_39AutoVectorizingCopyWithAssumedAlignmentILi128EEENS4_14SM90_TMA_STOREES29_S2B_S2B_EEEvvEEEEvNT_6ParamsE --------------------------
	.section	.text._ZN7cutlass13device_kernelINS_4gemm6kernel13GemmUniversalIN4cute5tupleIJiiiiEEENS1_10collective13CollectiveMmaINS1_35MainloopSm100TmaUmmaWarpSpecializedILi7ELi2ELi4ENS5_IJNS4_1CILi4EEESB_NSA_ILi1EEEEEEEENS5_IJNSA_ILi128EEESF_NSA_ILi64EEEEEENS_6half_tENS5_IJSC_llEEESI_NS5_IJlSC_lEEENS4_8TiledMMAINS4_8MMA_AtomIJNS4_26SM100_MMA_F16BF16_2x1SM_SSISI_SI_fLi128ELi128ELNS4_4UMMA5MajorE1ELSP_0ELNSO_7ScaleInE0ELSQ_0EEEEEENS4_6LayoutINS5_IJSC_SC_SC_EEENS5_IJNSA_ILi0EEESV_SV_EEEEENS5_IJNS4_10UnderscoreESY_SY_EEEEENS4_28SM100_TMA_2SM_LOAD_MULTICASTENS4_14ComposedLayoutINS4_7SwizzleILi3ELi4ELi3EEENS4_18smem_ptr_flag_bitsILi16EEENST_INS5_IJSG_NSA_ILi8EEEEEENS5_IJSC_SG_EEEEEEEvNS4_8identityES11_NS12_IS14_S16_NST_INS5_IJS17_SG_EEENS5_IJSG_SC_EEEEEEEvS1C_EENS_8epilogue10collective18CollectiveEpilogueINS1I_23Sm100TmaWarpSpecializedILi4ELi2ELi16ELb1ELb0EEEJNS5_IJSG_SF_SG_EEENS5_IJNST_ISG_SC_EENST_INS5_IJNSA_ILi16EEENSA_ILi2EEEEEES19_EEEEESI_SK_SI_SK_NS1I_6fusion15FusionCallbacksIS1M_NS1U_17LinearCombinationISI_fSI_fLNS_15FloatRoundStyleE2EEES1N_S1T_JEEENS4_5SM1004TMEM4LOAD26SM100_TMEM_LOAD_32dp32b16xENS4_13SM90_TMA_LOADENS12_INS13_ILi1ELi4ELi3EEES16_NST_INS5_IJS17_S1P_EEENS5_IJS1P_SC_EEEEEEENS4_39AutoVectorizingCopyWithAssumedAlignmentILi128EEENS4_14SM90_TMA_STOREES29_S2B_S2B_EEEvvEEEEvNT_6ParamsE,"ax",@progbits
	.align	128
.text._ZN7cutlass13device_kernelINS_4gemm6kernel13GemmUniversalIN4cute5tupleIJiiiiEEENS1_10collective13CollectiveMmaINS1_35MainloopSm100TmaUmmaWarpSpecializedILi7ELi2ELi4ENS5_IJNS4_1CILi4EEESB_NSA_ILi1EEEEEEEENS5_IJNSA_ILi128EEESF_NSA_ILi64EEEEEENS_6half_tENS5_IJSC_llEEESI_NS5_IJlSC_lEEENS4_8TiledMMAINS4_8MMA_AtomIJNS4_26SM100_MMA_F16BF16_2x1SM_SSISI_SI_fLi128ELi128ELNS4_4UMMA5MajorE1ELSP_0ELNSO_7ScaleInE0ELSQ_0EEEEEENS4_6LayoutINS5_IJSC_SC_SC_EEENS5_IJNSA_ILi0EEESV_SV_EEEEENS5_IJNS4_10UnderscoreESY_SY_EEEEENS4_28SM100_TMA_2SM_LOAD_MULTICASTENS4_14ComposedLayoutINS4_7SwizzleILi3ELi4ELi3EEENS4_18smem_ptr_flag_bitsILi16EEENST_INS5_IJSG_NSA_ILi8EEEEEENS5_IJSC_SG_EEEEEEEvNS4_8identityES11_NS12_IS14_S16_NST_INS5_IJS17_SG_EEENS5_IJSG_SC_EEEEEEEvS1C_EENS_8epilogue10collective18CollectiveEpilogueINS1I_23Sm100TmaWarpSpecializedILi4ELi2ELi16ELb1ELb0EEEJNS5_IJSG_SF_SG_EEENS5_IJNST_ISG_SC_EENST_INS5_IJNSA_ILi16EEENSA_ILi2EEEEEES19_EEEEESI_SK_SI_SK_NS1I_6fusion15FusionCallbacksIS1M_NS1U_17LinearCombinationISI_fSI_fLNS_15FloatRoundStyleE2EEES1N_S1T_JEEENS4_5SM1004TMEM4LOAD26SM100_TMEM_LOAD_32dp32b16xENS4_13SM90_TMA_LOADENS12_INS13_ILi1ELi4ELi3EEES16_NST_INS5_IJS17_S1P_EEENS5_IJS1P_SC_EEEEEEENS4_39AutoVectorizingCopyWithAssumedAlignmentILi128EEENS4_14SM90_TMA_STOREES29_S2B_S2B_EEEvvEEEEvNT_6ParamsE:
        .type           _ZN7cutlass13device_kernelINS_4gemm6kernel13GemmUniversalIN4cute5tupleIJiiiiEEENS1_10collective13CollectiveMmaINS1_35MainloopSm100TmaUmmaWarpSpecializedILi7ELi2ELi4ENS5_IJNS4_1CILi4EEESB_NSA_ILi1EEEEEEEENS5_IJNSA_ILi128EEESF_NSA_ILi64EEEEEENS_6half_tENS5_IJSC_llEEESI_NS5_IJlSC_lEEENS4_8TiledMMAINS4_8MMA_AtomIJNS4_26SM100_MMA_F16BF16_2x1SM_SSISI_SI_fLi128ELi128ELNS4_4UMMA5MajorE1ELSP_0ELNSO_7ScaleInE0ELSQ_0EEEEEENS4_6LayoutINS5_IJSC_SC_SC_EEENS5_IJNSA_ILi0EEESV_SV_EEEEENS5_IJNS4_10UnderscoreESY_SY_EEEEENS4_28SM100_TMA_2SM_LOAD_MULTICASTENS4_14ComposedLayoutINS4_7SwizzleILi3ELi4ELi3EEENS4_18smem_ptr_flag_bitsILi16EEENST_INS5_IJSG_NSA_ILi8EEEEEENS5_IJSC_SG_EEEEEEEvNS4_8identityES11_NS12_IS14_S16_NST_INS5_IJS17_SG_EEENS5_IJSG_SC_EEEEEEEvS1C_EENS_8epilogue10collective18CollectiveEpilogueINS1I_23Sm100TmaWarpSpecializedILi4ELi2ELi16ELb1ELb0EEEJNS5_IJSG_SF_SG_EEENS5_IJNST_ISG_SC_EENST_INS5_IJNSA_ILi16EEENSA_ILi2EEEEEES19_EEEEESI_SK_SI_SK_NS1I_6fusion15FusionCallbacksIS1M_NS1U_17LinearCombinationISI_fSI_fLNS_15FloatRoundStyleE2EEES1N_S1T_JEEENS4_5SM1004TMEM4LOAD26SM100_TMEM_LOAD_32dp32b16xENS4_13SM90_TMA_LOADENS12_INS13_ILi1ELi4ELi3EEES16_NST_INS5_IJS17_S1P_EEENS5_IJS1P_SC_EEEEEEENS4_39AutoVectorizingCopyWithAssumedAlignmentILi128EEENS4_14SM90_TMA_STOREES29_S2B_S2B_EEEvvEEEEvNT_6ParamsE,@function
        .size           _ZN7cutlass13device_kernelINS_4gemm6kernel13GemmUniversalIN4cute5tupleIJiiiiEEENS1_10collective13CollectiveMmaINS1_35MainloopSm100TmaUmmaWarpSpecializedILi7ELi2ELi4ENS5_IJNS4_1CILi4EEESB_NSA_ILi1EEEEEEEENS5_IJNSA_ILi128EEESF_NSA_ILi64EEEEEENS_6half_tENS5_IJSC_llEEESI_NS5_IJlSC_lEEENS4_8TiledMMAINS4_8MMA_AtomIJNS4_26SM100_MMA_F16BF16_2x1SM_SSISI_SI_fLi128ELi128ELNS4_4UMMA5MajorE1ELSP_0ELNSO_7ScaleInE0ELSQ_0EEEEEENS4_6LayoutINS5_IJSC_SC_SC_EEENS5_IJNSA_ILi0EEESV_SV_EEEEENS5_IJNS4_10UnderscoreESY_SY_EEEEENS4_28SM100_TMA_2SM_LOAD_MULTICASTENS4_14ComposedLayoutINS4_7SwizzleILi3ELi4ELi3EEENS4_18smem_ptr_flag_bitsILi16EEENST_INS5_IJSG_NSA_ILi8EEEEEENS5_IJSC_SG_EEEEEEEvNS4_8identityES11_NS12_IS14_S16_NST_INS5_IJS17_SG_EEENS5_IJSG_SC_EEEEEEEvS1C_EENS_8epilogue10collective18CollectiveEpilogueINS1I_23Sm100TmaWarpSpecializedILi4ELi2ELi16ELb1ELb0EEEJNS5_IJSG_SF_SG_EEENS5_IJNST_ISG_SC_EENST_INS5_IJNSA_ILi16EEENSA_ILi2EEEEEES19_EEEEESI_SK_SI_SK_NS1I_6fusion15FusionCallbacksIS1M_NS1U_17LinearCombinationISI_fSI_fLNS_15FloatRoundStyleE2EEES1N_S1T_JEEENS4_5SM1004TMEM4LOAD26SM100_TMEM_LOAD_32dp32b16xENS4_13SM90_TMA_LOADENS12_INS13_ILi1ELi4ELi3EEES16_NST_INS5_IJS17_S1P_EEENS5_IJS1P_SC_EEEEEEENS4_39AutoVectorizingCopyWithAssumedAlignmentILi128EEENS4_14SM90_TMA_STOREES29_S2B_S2B_EEEvvEEEEvNT_6ParamsE,(.L_x_206 - _ZN7cutlass13device_kernelINS_4gemm6kernel13GemmUniversalIN4cute5tupleIJiiiiEEENS1_10collective13CollectiveMmaINS1_35MainloopSm100TmaUmmaWarpSpecializedILi7ELi2ELi4ENS5_IJNS4_1CILi4EEESB_NSA_ILi1EEEEEEEENS5_IJNSA_ILi128EEESF_NSA_ILi64EEEEEENS_6half_tENS5_IJSC_llEEESI_NS5_IJlSC_lEEENS4_8TiledMMAINS4_8MMA_AtomIJNS4_26SM100_MMA_F16BF16_2x1SM_SSISI_SI_fLi128ELi128ELNS4_4UMMA5MajorE1ELSP_0ELNSO_7ScaleInE0ELSQ_0EEEEEENS4_6LayoutINS5_IJSC_SC_SC_EEENS5_IJNSA_ILi0EEESV_SV_EEEEENS5_IJNS4_10UnderscoreESY_SY_EEEEENS4_28SM100_TMA_2SM_LOAD_MULTICASTENS4_14ComposedLayoutINS4_7SwizzleILi3ELi4ELi3EEENS4_18smem_ptr_flag_bitsILi16EEENST_INS5_IJSG_NSA_ILi8EEEEEENS5_IJSC_SG_EEEEEEEvNS4_8identityES11_NS12_IS14_S16_NST_INS5_IJS17_SG_EEENS5_IJSG_SC_EEEEEEEvS1C_EENS_8epilogue10collective18CollectiveEpilogueINS1I_23Sm100TmaWarpSpecializedILi4ELi2ELi16ELb1ELb0EEEJNS5_IJSG_SF_SG_EEENS5_IJNST_ISG_SC_EENST_INS5_IJNSA_ILi16EEENSA_ILi2EEEEEES19_EEEEESI_SK_SI_SK_NS1I_6fusion15FusionCallbacksIS1M_NS1U_17LinearCombinationISI_fSI_fLNS_15FloatRoundStyleE2EEES1N_S1T_JEEENS4_5SM1004TMEM4LOAD26SM100_TMEM_LOAD_32dp32b16xENS4_13SM90_TMA_LOADENS12_INS13_ILi1ELi4ELi3EEES16_NST_INS5_IJS17_S1P_EEENS5_IJS1P_SC_EEEEEEENS4_39AutoVectorizingCopyWithAssumedAlignmentILi128EEENS4_14SM90_TMA_STOREES29_S2B_S2B_EEEvvEEEEvNT_6ParamsE)
        .other          _ZN7cutlass13device_kernelINS_4gemm6kernel13GemmUniversalIN4cute5tupleIJiiiiEEENS1_10collective13CollectiveMmaINS1_35MainloopSm100TmaUmmaWarpSpecializedILi7ELi2ELi4ENS5_IJNS4_1CILi4EEESB_NSA_ILi1EEEEEEEENS5_IJNSA_ILi128EEESF_NSA_ILi64EEEEEENS_6half_tENS5_IJSC_llEEESI_NS5_IJlSC_lEEENS4_8TiledMMAINS4_8MMA_AtomIJNS4_26SM100_MMA_F16BF16_2x1SM_SSISI_SI_fLi128ELi128ELNS4_4UMMA5MajorE1ELSP_0ELNSO_7ScaleInE0ELSQ_0EEEEEENS4_6LayoutINS5_IJSC_SC_SC_EEENS5_IJNSA_ILi0EEESV_SV_EEEEENS5_IJNS4_10UnderscoreESY_SY_EEEEENS4_28SM100_TMA_2SM_LOAD_MULTICASTENS4_14ComposedLayoutINS4_7SwizzleILi3ELi4ELi3EEENS4_18smem_ptr_flag_bitsILi16EEENST_INS5_IJSG_NSA_ILi8EEEEEENS5_IJSC_SG_EEEEEEEvNS4_8identityES11_NS12_IS14_S16_NST_INS5_IJS17_SG_EEENS5_IJSG_SC_EEEEEEEvS1C_EENS_8epilogue10collective18CollectiveEpilogueINS1I_23Sm100TmaWarpSpecializedILi4ELi2ELi16ELb1ELb0EEEJNS5_IJSG_SF_SG_EEENS5_IJNST_ISG_SC_EENST_INS5_IJNSA_ILi16EEENSA_ILi2EEEEEES19_EEEEESI_SK_SI_SK_NS1I_6fusion15FusionCallbacksIS1M_NS1U_17LinearCombinationISI_fSI_fLNS_15FloatRoundStyleE2EEES1N_S1T_JEEENS4_5SM1004TMEM4LOAD26SM100_TMEM_LOAD_32dp32b16xENS4_13SM90_TMA_LOADENS12_INS13_ILi1ELi4ELi3EEES16_NST_INS5_IJS17_S1P_EEENS5_IJS1P_SC_EEEEEEENS4_39AutoVectorizingCopyWithAssumedAlignmentILi128EEENS4_14SM90_TMA_STOREES29_S2B_S2B_EEEvvEEEEvNT_6ParamsE,@"STO_CUDA_ENTRY STV_DEFAULT"
_ZN7cutlass13device_kernelINS_4gemm6kernel13GemmUniversalIN4cute5tupleIJiiiiEEENS1_10collective13CollectiveMmaINS1_35MainloopSm100TmaUmmaWarpSpecializedILi7ELi2ELi4ENS5_IJNS4_1CILi4EEESB_NSA_ILi1EEEEEEEENS5_IJNSA_ILi128EEESF_NSA_ILi64EEEEEENS_6half_tENS5_IJSC_llEEESI_NS5_IJlSC_lEEENS4_8TiledMMAINS4_8MMA_AtomIJNS4_26SM100_MMA_F16BF16_2x1SM_SSISI_SI_fLi128ELi128ELNS4_4UMMA5MajorE1ELSP_0ELNSO_7ScaleInE0ELSQ_0EEEEEENS4_6LayoutINS5_IJSC_SC_SC_EEENS5_IJNSA_ILi0EEESV_SV_EEEEENS5_IJNS4_10UnderscoreESY_SY_EEEEENS4_28SM100_TMA_2SM_LOAD_MULTICASTENS4_14ComposedLayoutINS4_7SwizzleILi3ELi4ELi3EEENS4_18smem_ptr_flag_bitsILi16EEENST_INS5_IJSG_NSA_ILi8EEEEEENS5_IJSC_SG_EEEEEEEvNS4_8identityES11_NS12_IS14_S16_NST_INS5_IJS17_SG_EEENS5_IJSG_SC_EEEEEEEvS1C_EENS_8epilogue10collective18CollectiveEpilogueINS1I_23Sm100TmaWarpSpecializedILi4ELi2ELi16ELb1ELb0EEEJNS5_IJSG_SF_SG_EEENS5_IJNST_ISG_SC_EENST_INS5_IJNSA_ILi16EEENSA_ILi2EEEEEES19_EEEEESI_SK_SI_SK_NS1I_6fusion15FusionCallbacksIS1M_NS1U_17LinearCombinationISI_fSI_fLNS_15FloatRoundStyleE2EEES1N_S1T_JEEENS4_5SM1004TMEM4LOAD26SM100_TMEM_LOAD_32dp32b16xENS4_13SM90_TMA_LOADENS12_INS13_ILi1ELi4ELi3EEES16_NST_INS5_IJS17_S1P_EEENS5_IJS1P_SC_EEEEEEENS4_39AutoVectorizingCopyWithAssumedAlignmentILi128EEENS4_14SM90_TMA_STOREES29_S2B_S2B_EEEvvEEEEvNT_6ParamsE:
[----:B------:R-:W1:Y:S01]  /*0000*/  LDC R1, c[0x0][0x37c] ;  /* 0x0000df00ff017b82 */ /* 0x000e620000000800 */
[----:B------:R-:W2:Y:S01]  /*0010*/  S2R R61, SR_TID.X ;  /* 0x00000000003d7919 */ /* 0x000ea20000002100 */
[----:B------:R-:W3:Y:S06]  /*0020*/  LDCU.64 UR8, c[0x0][0x890] ;  /* 0x00011200ff0877ac */ /* 0x000eec0008000a00 */
[----:B------:R-:W4:Y:S01]  /*0030*/  S2UR UR47, SR_CgaCtaId ;  /* 0x00000000002f79c3 */ /* 0x000f220000008800 */
[----:B------:R-:W-:Y:S02]  /*0040*/  PRMT R50, RZ, 0x7610, R50 ;  /* 0x00007610ff327816 */ /* 0x000fe40000000032 */
[----:B------:R-:W-:-:S02]  /*0050*/  ELECT P0, URZ, PT ;  /* 0x0000000000ff782f */ /* 0x000fc40003800000 */
[----:B---3--:R-:W-:-:S04]  /*0060*/  ISETP.NE.U32.AND P1, PT, RZ, UR8, PT ;  /* 0x00000008ff007c0c */ /* 0x008fc8000bf25070 */
[----:B------:R-:W-:Y:S01]  /*0070*/  ISETP.NE.AND.EX P2, PT, RZ, UR9, PT, P1 ;  /* 0x00000009ff007c0c */ /* 0x000fe2000bf45310 */
[----:B----4-:R-:W-:Y:S02]  /*0080*/  ULOP3.LUT UR46, UR47, 0x1, URZ, 0xc0, !UPT ;  /* 0x000000012f2e7892 */ /* 0x010fe4000f8ec0ff */
[----:B------:R-:W-:Y:S01]  /*0090*/  ULOP3.LUT UR48, UR47, 0x1, URZ, 0x3c, !UPT ;  /* 0x000000012f307892 */ /* 0x000fe2000f8e3cff */
[----:B--2---:R-:W-:-:S05]  /*00a0*/  SHF.R.U32.HI R51, RZ, 0x5, R61 ;  /* 0x00000005ff337819 */ /* 0x004fca000001163d */
[----:B------:R-:W2:Y:S02]  /*00b0*/  SHFL.IDX PT, R0, R51, RZ, 0x1f ;  /* 0x00001fff33007589 */ /* 0x000ea400000e0000 */
[----:B--2---:R-:W-:Y:S02]  /*00c0*/  R2UR UR25, R0 ;  /* 0x00000000001972ca */ /* 0x004fe400000e0000 */
[----:B-1----:R-:W-:Y:S05]  /*00d0*/  @P2 BRA `(.L_x_0) ;  /* 0x0000000000302947 */ /* 0x002fea0003800000 */
[----:B------:R-:W1:Y:S02]  /*00e0*/  LDCU.64 UR4, c[0x0][0x888] ;  /* 0x00011100ff0477ac */ /* 0x000e640008000a00 */
[----:B-1----:R-:W-:-:S04]  /*00f0*/  UISETP.NE.U32.AND UP0, UPT, UR4, URZ, UPT ;  /* 0x000000ff0400728c */ /* 0x002fc8000bf05070 */
[----:B------:R-:W-:-:S09]  /*0100*/  UISETP.NE.AND.EX UP0, UPT, UR5, URZ, UPT, UP0 ;  /* 0x000000ff0500728c */ /* 0x000fd2000bf05300 */
[----:B------:R-:W-:Y:S05]  /*0110*/  BRA.U !UP0, `(.L_x_1) ;  /* 0x0000000108147547 */ /* 0x000fea000b800000 */
[----:B------:R-:W1:Y:S01]  /*0120*/  LDC.64 R2, c[0x0][0x888] ;  /* 0x00022200ff027b82 */ /* 0x000e620000000a00 */
[----:B------:R-:W1:Y:S02]  /*0130*/  LDCU.64 UR4, c[0x0][0x358] ;  /* 0x00006b00ff0477ac */ /* 0x000e640008000a00 */
[----:B-1----:R1:W5:Y:S01]  /*0140*/  LDG.E R27, desc[UR4][R2.64] ;  /* 0x00000004021b7981 */ /* 0x002362000c1e1900 */
[----:B------:R-:W-:Y:S01]  /*0150*/  HFMA2 R50, -RZ, RZ, 0, 5.9604644775390625e-08 ;  /* 0x00000001ff327431 */ /* 0x000fe200000001ff */
[----:B------:R-:W-:Y:S05]  /*0160*/  BRA `(.L_x_0) ;  /* 0x00000000000c7947 */ /* 0x000fea0003800000 */
.L_x_1:
[----:B------:R-:W1:Y:S01]  /*0170*/  LDCU UR4, c[0x0][0x880] ;  /* 0x00011000ff0477ac */ /* 0x000e620008000800 */
[----:B------:R-:W-:Y:S01]  /*0180*/  HFMA2 R50, -RZ, RZ, 0, 5.9604644775390625e-08 ;  /* 0x00000001ff327431 */ /* 0x000fe200000001ff */
[----:B-1----:R-:W-:-:S07]  /*0190*/  MOV R27, UR4 ;  /* 0x00000004001b7c02 */ /* 0x002fce0008000f00 */
.L_x_0:
[----:B------:R-:W2:Y:S02]  /*01a0*/  LDCU.64 UR4, c[0x0][0x8b0] ;  /* 0x00011600ff0477ac */ /* 0x000ea40008000a00 */
[----:B--2---:R-:W-:-:S04]  /*01b0*/  UISETP.NE.U32.AND UP0, UPT, UR4, URZ, UPT ;  /* 0x000000ff0400728c */ /* 0x004fc8000bf05070 */
[----:B------:R-:W-:-:S09]  /*01c0*/  UISETP.NE.AND.EX UP0, UPT, UR5, URZ, UPT, UP0 ;  /* 0x000000ff0500728c */ /* 0x000fd2000bf05300 */
[----:B------:R-:W-:Y:S05]  /*01d0*/  BRA.U UP0, `(.L_x_2) ;  /* 0x0000000100287547 */ /* 0x000fea000b800000 */
[----:B------:R-:W2:Y:S02]  /*01e0*/  LDCU.64 UR4, c[0x0][0x8a8] ;  /* 0x00011500ff0477ac */ /* 0x000ea40008000a00 */
[----:B--2---:R-:W-:-:S04]  /*01f0*/  UISETP.NE.U32.AND UP0, UPT, UR4, URZ, UPT ;  /* 0x000000ff0400728c */ /* 0x004fc8000bf05070 */
[----:B------:R-:W-:-:S09]  /*0200*/  UISETP.NE.AND.EX UP0, UPT, UR5, URZ, UPT, UP0 ;  /* 0x000000ff0500728c */ /* 0x000fd2000bf05300 */
[----:B------:R-:W-:Y:S05]  /*0210*/  BRA.U !UP0, `(.L_x_3) ;  /* 0x0000000108107547 */ /* 0x000fea000b800000 */
[----:B------:R-:W2:Y:S01]  /*0220*/  LDC.64 R24, c[0x0][0x8a8] ;  /* 0x00022a00ff187b82 */ /* 0x000ea20000000a00 */
[----:B------:R-:W2:Y:S02]  /*0230*/  LDCU.64 UR4, c[0x0][0x358] ;  /* 0x00006b00ff0477ac */ /* 0x000ea40008000a00 */
[----:B--2---:R2:W5:Y:S01]  /*0240*/  LDG.E R24, desc[UR4][R24.64] ;  /* 0x0000000418187981 */ /* 0x004562000c1e1900 */
[----:B------:R-:W-:Y:S05]  /*0250*/  BRA `(.L_x_2) ;  /* 0x0000000000087947 */ /* 0x000fea0003800000 */
.L_x_3:
[----:B------:R-:W2:Y:S02]  /*0260*/  LDCU UR4, c[0x0][0x8a0] ;  /* 0x00011400ff0477ac */ /* 0x000ea40008000800 */
[----:B--2---:R-:W-:Y:S02]  /*0270*/  MOV R24, UR4 ;  /* 0x0000000400187c02 */ /* 0x004fe40008000f00 */
.L_x_2:
[----:B------:R-:W-:Y:S01]  /*0280*/  IMAD.U32 R0, RZ, RZ, UR25 ;  /* 0x00000019ff007e24 */ /* 0x000fe2000f8e00ff */
[----:B------:R-:W-:Y:S04]  /*0290*/  BSSY.RECONVERGENT B0, `(.L_x_4) ;  /* 0x000000c000007945 */ /* 0x000fe80003800200 */
[C---:B------:R-:W-:Y:S02]  /*02a0*/  ISETP.NE.OR P3, PT, R0.reuse, 0x1, !P0 ;  /* 0x000000010000780c */ /* 0x040fe40004765670 */
[----:B------:R-:W-:-:S11]  /*02b0*/  ISETP.NE.OR P2, PT, R0, 0x3, !P0 ;  /* 0x000000030000780c */ /* 0x000fd60004745670 */
[----:B------:R-:W-:Y:S05]  /*02c0*/  @P3 BRA `(.L_x_5) ;  /* 0x0000000000203947 */ /* 0x000fea0003800000 */
[----:B------:R-:W3:Y:S02]  /*02d0*/  LDCU.64 UR4, c[0x0][0x348] ;  /* 0x00006900ff0477ac */ /* 0x000ee40008000a00 */
[----:B---3--:R-:W-:Y:S02]  /*02e0*/  UIADD3 UR6, UP1, UPT, UR4, 0x80, URZ ;  /* 0x0000008004067890 */ /* 0x008fe4000ff3e0ff */
[----:B------:R-:W-:Y:S02]  /*02f0*/  UIADD3 UR4, UP0, UPT, UR4, 0x180, URZ ;  /* 0x0000018004047890 */ /* 0x000fe4000ff1e0ff */
[----:B------:R-:W-:Y:S02]  /*0300*/  UIADD3.X UR7, UPT, UPT, URZ, UR5, URZ, UP1, !UPT ;  /* 0x00000005ff077290 */ /* 0x000fe40008ffe4ff */
[----:B------:R-:W-:-:S07]  /*0310*/  UIADD3.X UR5, UPT, UPT, URZ, UR5, URZ, UP0, !UPT ;  /* 0x00000005ff057290 */ /* 0x000fce00087fe4ff */
[----:B------:R3:W-:Y:S02]  /*0320*/  UTMACCTL.PF [UR6] ;  /* 0x00000000060079b9 */ /* 0x0007e40008040000 */
[----:B------:R3:W-:Y:S02]  /*0330*/  UTMACCTL.PF [UR4] ;  /* 0x00000000040079b9 */ /* 0x0007e40008040000 */
[----:B---3--:R-:W-:Y:S01]  /*0340*/  NOP ;  /* 0x0000000000007918 */ /* 0x008fe20000000000 */
.L_x_5:
[----:B------:R-:W-:Y:S05]  /*0350*/  BSYNC.RECONVERGENT B0 ;  /* 0x0000000000007941 */ /* 0x000fea0003800200 */
.L_x_4:
[----:B------:R-:W-:Y:S04]  /*0360*/  BSSY.RECONVERGENT B0, `(.L_x_6) ;  /* 0x000000a000007945 */ /* 0x000fe80003800200 */
        /* <DEDUP_REMOVED lines=9> */
.L_x_7:
[----:B------:R-:W-:Y:S05]  /*0400*/  BSYNC.RECONVERGENT B0 ;  /* 0x0000000000007941 */ /* 0x000fea0003800200 */
.L_x_6:
[----:B------:R-:W3:Y:S01]  /*0410*/  LDCU.64 UR4, c[0x0][0x888] ;  /* 0x00011100ff0477ac */ /* 0x000ee20008000a00 */
[----:B------:R-:W-:Y:S01]  /*0420*/  ISETP.NE.AND.EX P1, PT, RZ, UR9, PT, P1 ;  /* 0x00000009ff007c0c */ /* 0x000fe2000bf25310 */
[----:B------:R-:W-:Y:S01]  /*0430*/  UPLOP3.LUT UP3, UPT, UPT, UPT, UPT, 0x80, 0x8 ;  /* 0x000000000008789c */ /* 0x000fe20003f6f070 */
[----:B---3--:R-:W-:-:S04]  /*0440*/  ISETP.NE.U32.AND P2, PT, RZ, UR4, PT ;  /* 0x00000004ff007c0c */ /* 0x008fc8000bf45070 */
[----:B------:R-:W-:-:S13]  /*0450*/  ISETP.NE.AND.EX P2, PT, RZ, UR5, PT, P2 ;  /* 0x00000005ff007c0c */ /* 0x000fda000bf45320 */
[----:B------:R-:W-:Y:S05]  /*0460*/  @P2 BRA P1, `(.L_x_8) ;  /* 0x0000000000282947 */ /* 0x000fea0000800000 */
[----:B------:R-:W-:Y:S01]  /*0470*/  UISETP.NE.U32.AND UP0, UPT, UR8, URZ, UPT ;  /* 0x000000ff0800728c */ /* 0x000fe2000bf05070 */
[----:B-----5:R-:W-:Y:S01]  /*0480*/  FSETP.NEU.AND P1, PT, R27, RZ, PT ;  /* 0x000000ff1b00720b */ /* 0x020fe20003f2d000 */
[----:B------:R-:W-:Y:S02]  /*0490*/  UISETP.NE.U32.AND UP2, UPT, UR4, URZ, UPT ;  /* 0x000000ff0400728c */ /* 0x000fe4000bf45070 */
[----:B------:R-:W-:Y:S02]  /*04a0*/  UISETP.NE.AND.EX UP1, UPT, UR9, URZ, UPT, UP0 ;  /* 0x000000ff0900728c */ /* 0x000fe4000bf25300 */
[----:B------:R-:W-:-:S04]  /*04b0*/  UISETP.NE.AND.EX UP0, UPT, UR5, URZ, UPT, UP2 ;  /* 0x000000ff0500728c */ /* 0x000fc8000bf05320 */
[----:B------:R-:W-:-:S04]  /*04c0*/  USEL UR4, URZ, 0xffffffff, UP0 ;  /* 0xffffffffff047887 */ /* 0x000fc80008000000 */
[----:B------:R-:W-:Y:S01]  /*04d0*/  VOTEU.ANY UP0, P1 ;  /* 0x0000000000ff7886 */ /* 0x000fe20000800100 */
[----:B------:R-:W-:-:S04]  /*04e0*/  @!UP1 USEL UR4, URZ, 0xffffffff, UP0 ;  /* 0xffffffffff049887 */ /* 0x000fc80008000000 */
[----:B------:R-:W-:-:S04]  /*04f0*/  ULOP3.LUT UR4, UR4, 0x1, URZ, 0xc0, !UPT ;  /* 0x0000000104047892 */ /* 0x000fc8000f8ec0ff */
[----:B------:R-:W-:-:S11]  /*0500*/  UISETP.NE.U32.AND UP3, UPT, UR4, 0x1, UPT ;  /* 0x000000010400788c */ /* 0x000fd6000bf65070 */
.L_x_8:
[----:B------:R-:W3:Y:S01]  /*0510*/  SHFL.IDX PT, R0, R51, RZ, 0x1f ;  /* 0x00001fff33007589 */ /* 0x000ee200000e0000 */
[----:B------:R-:W-:-:S04]  /*0520*/  UISETP.NE.AND UP0, UPT, UR25, 0x2, UPT ;  /* 0x000000021900788c */ /* 0x000fc8000bf05270 */
[----:B------:R-:W-:Y:S02]  /*0530*/  UISETP.EQ.AND UP1, UPT, UR46, URZ, !UP0 ;  /* 0x000000ff2e00728c */ /* 0x000fe4000c722270 */
[----:B------:R-:W-:-:S04]  /*0540*/  USEL UR52, URZ, 0x1, UP0 ;  /* 0x00000001ff347887 */ /* 0x000fc80008000000 */
[----:B------:R-:W-:Y:S02]  /*0550*/  PLOP3.LUT P3, PT, P0, PT, UP1, 0x80, 0x8 ;  /* 0x000000000008781c */ /* 0x000fe4000076f018 */
[----:B---3--:R-:W-:-:S13]  /*0560*/  ISETP.NE.AND P1, PT, R0, RZ, PT ;  /* 0x000000ff0000720c */ /* 0x008fda0003f25270 */
[----:B------:R-:W-:Y:S05]  /*0570*/  @P1 BRA `(.L_x_9) ;  /* 0x00000000006c1947 */ /* 0x000fea0003800000 */
[----:B------:R-:W-:Y:S01]  /*0580*/  UMOV UR4, 0x400 ;  /* 0x0000040000047882 */ /* 0x000fe20000000000 */
[----:B------:R-:W-:Y:S01]  /*0590*/  UMOV UR8, 0x1 ;  /* 0x0000000100087882 */ /* 0x000fe20000000000 */
[----:B------:R-:W-:Y:S01]  /*05a0*/  UMOV UR6, 0x5 ;  /* 0x0000000500067882 */ /* 0x000fe20000000000 */
[----:B------:R-:W-:Y:S02]  /*05b0*/  ULEA UR4, UR47, UR4, 0x18 ;  /* 0x000000042f047291 */ /* 0x000fe4000f8ec0ff */
[----:B------:R-:W-:-:S04]  /*05c0*/  UIADD3 UR8, UPT, UPT, -UR8, 0x100000, URZ ;  /* 0x0010000008087890 */ /* 0x000fc8000fffe1ff */
[----:B------:R-:W-:Y:S02]  /*05d0*/  USHF.L.U32 UR9, UR8, 0xb, URZ ;  /* 0x0000000b08097899 */ /* 0x000fe400080006ff */
[----:B------:R-:W-:Y:S02]  /*05e0*/  USHF.L.U32 UR8, UR8, 0x1, URZ ;  /* 0x0000000108087899 */ /* 0x000fe400080006ff */
[----:B------:R-:W-:-:S04]  /*05f0*/  UIADD3 UR6, UPT, UPT, -UR6, 0x100000, URZ ;  /* 0x0010000006067890 */ /* 0x000fc8000fffe1ff */
[----:B------:R-:W-:Y:S02]  /*0600*/  USHF.L.U32 UR7, UR6, 0xb, URZ ;  /* 0x0000000b06077899 */ /* 0x000fe400080006ff */
[----:B------:R-:W-:Y:S01]  /*0610*/  USHF.L.U32 UR6, UR6, 0x1, URZ ;  /* 0x0000000106067899 */ /* 0x000fe200080006ff */
[----:B------:R-:W-:Y:S01]  /*0620*/  ELECT P1, URZ, PT ;  /* 0x0000000000ff782f */ /* 0x000fe20003820000 */
[----:B------:R-:W3:Y:S02]  /*0630*/  FENCE.VIEW.ASYNC.S ;  /* 0x00000000000073c6 */ /* 0x000ee40000000000 */
[----:B---3--:R3:W4:Y:S08]  /*0640*/  SYNCS.EXCH.64 URZ, [UR4], UR8 ;  /* 0x0000000804ff75b2 */ /* 0x0087300008000100 */
[----:B------:R3:W1:Y:S01]  /*0650*/  SYNCS.EXCH.64 URZ, [UR4+0x38], UR6 ;  /* 0x0000380604ff75b2 */ /* 0x0006620008000100 */
        /* <DEDUP_REMOVED lines=12> */
[----:B------:R-:W-:Y:S01]  /*0720*/  NOP ;  /* 0x0000000000007918 */ /* 0x000fe20000000000 */
.L_x_9:
[----:B------:R-:W2:Y:S01]  /*0730*/  SHFL.IDX PT, R0, R51, RZ, 0x1f ;  /* 0x00001fff33007589 */ /* 0x000ea200000e0000 */
[----:B------:R-:W-:Y:S01]  /*0740*/  NOP ;  /* 0x0000000000007918 */ /* 0x000fe20000000000 */
[----:B--2---:R-:W-:-:S13]  /*0750*/  ISETP.NE.AND P1, PT, R0, 0x1, PT ;  /* 0x000000010000780c */ /* 0x004fda0003f25270 */
[----:B------:R-:W-:Y:S05]  /*0760*/  @P1 BRA `(.L_x_10) ;  /* 0x0000000000541947 */ /* 0x000fea0003800000 */
[----:B---3--:R-:W-:Y:S01]  /*0770*/  UMOV UR4, 0x400 ;  /* 0x0000040000047882 */ /* 0x008fe20000000000 */
        /* <DEDUP_REMOVED lines=10> */
[----:B------:R-:W2:Y:S02]  /*0820*/  FENCE.VIEW.ASYNC.S ;  /* 0x00000000000073c6 */ /* 0x000ea40000000000 */
[----:B--2---:R2:W3:Y:S08]  /*0830*/  SYNCS.EXCH.64 URZ, [UR4+0x70], UR8 ;  /* 0x0000700804ff75b2 */ /* 0x0044f00008000100 */
        /* <DEDUP_REMOVED lines=8> */
.L_x_10:
[----:B------:R-:W4:Y:S01]  /*08c0*/  SHFL.IDX PT, R0, R51, RZ, 0x1f ;  /* 0x00001fff33007589 */ /* 0x000f2200000e0000 */
[----:B------:R-:W-:Y:S01]  /*08d0*/  NOP ;  /* 0x0000000000007918 */ /* 0x000fe20000000000 */
[----:B----4-:R-:W-:-:S13]  /*08e0*/  ISETP.NE.AND P1, PT, R0, 0x3, PT ;  /* 0x000000030000780c */ /* 0x010fda0003f25270 */
[----:B------:R-:W-:Y:S05]  /*08f0*/  @P1 BRA `(.L_x_11) ;  /* 0x00000000002c1947 */ /* 0x000fea0003800000 */
[----:B--23--:R-:W-:Y:S01]  /*0900*/  UMOV UR6, 0x400 ;  /* 0x0000040000067882 */ /* 0x00cfe20000000000 */
[----:B------:R-:W-:Y:S01]  /*0910*/  UMOV UR4, 0x20 ;  /* 0x0000002000047882 */ /* 0x000fe20000000000 */
[----:B------:R-:W-:Y:S02]  /*0920*/  ULEA UR6, UR47, UR6, 0x18 ;  /* 0x000000062f067291 */ /* 0x000fe4000f8ec0ff */
[----:B------:R-:W-:-:S04]  /*0930*/  UIADD3 UR4, UPT, UPT, -UR4, 0x100000, URZ ;  /* 0x0010000004047890 */ /* 0x000fc8000fffe1ff */
[----:B------:R-:W-:Y:S02]  /*0940*/  USHF.L.U32 UR5, UR4, 0xb, URZ ;  /* 0x0000000b04057899 */ /* 0x000fe400080006ff */
[----:B------:R-:W-:Y:S01]  /*0950*/  USHF.L.U32 UR4, UR4, 0x1, URZ ;  /* 0x0000000104047899 */ /* 0x000fe200080006ff */
[----:B------:R-:W-:Y:S01]  /*0960*/  ELECT P1, URZ, PT ;  /* 0x0000000000ff782f */ /* 0x000fe20003820000 */
[----:B------:R-:W2:Y:S10]  /*0970*/  FENCE.VIEW.ASYNC.S ;  /* 0x00000000000073c6 */ /* 0x000eb40000000000 */
[----:B--2---:R4:W2:Y:S01]  /*0980*/  SYNCS.EXCH.64 URZ, [UR6+0xb0], UR4 ;  /* 0x0000b00406ff75b2 */ /* 0x0048a20008000100 */
[----:B------:R4:W3:Y:S02]  /*0990*/  SYNCS.EXCH.64 URZ, [UR6+0xb8], UR4 ;  /* 0x0000b80406ff75b2 */ /* 0x0008e40008000100 */
[----:B----4-:R-:W-:Y:S01]  /*09a0*/  NOP ;  /* 0x0000000000007918 */ /* 0x010fe20000000000 */
.L_x_11:
[----:B------:R-:W4:Y:S01]  /*09b0*/  SHFL.IDX PT, R0, R51, RZ, 0x1f ;  /* 0x00001fff33007589 */ /* 0x000f2200000e0000 */
[----:B------:R-:W-:Y:S01]  /*09c0*/  NOP ;  /* 0x0000000000007918 */ /* 0x000fe20000000000 */
[----:B----4-:R-:W-:-:S13]  /*09d0*/  ISETP.NE.AND P1, PT, R0, 0x4, PT ;  /* 0x000000040000780c */ /* 0x010fda0003f25270 */
[----:B------:R-:W-:Y:S05]  /*09e0*/  @P1 BRA `(.L_x_12) ;  /* 0x0000000000481947 */ /* 0x000fea0003800000 */
[----:B--23--:R-:W-:Y:S01]  /*09f0*/  UMOV UR4, 0xe20 ;  /* 0x00000e2000047882 */ /* 0x00cfe20000000000 */
[----:B------:R-:W-:Y:S01]  /*0a00*/  UMOV UR6, 0x400 ;  /* 0x0000040000067882 */ /* 0x000fe20000000000 */
[----:B------:R-:W-:Y:S01]  /*0a10*/  USEL UR4, UR4, 0xc20, UP3 ;  /* 0x00000c2004047887 */ /* 0x000fe20009800000 */
        /* <DEDUP_REMOVED lines=10> */
[----:B--2---:R4:W2:Y:S08]  /*0ac0*/  SYNCS.EXCH.64 URZ, [UR6+0xc0], UR8 ;  /* 0x0000c00806ff75b2 */ /* 0x0048b00008000100 */
[----:B------:R4:W3:Y:S01]  /*0ad0*/  SYNCS.EXCH.64 URZ, [UR6+0xd0], UR4 ;  /* 0x0000d00406ff75b2 */ /* 0x0008e20008000100 */
[----:B------:R4:W1:Y:S01]  /*0ae0*/  SYNCS.EXCH.64 URZ, [UR6+0xc8], UR8 ;  /* 0x0000c80806ff75b2 */ /* 0x0008620008000100 */
[----:B------:R4:W1:Y:S02]  /*0af0*/  SYNCS.EXCH.64 URZ, [UR6+0xd8], UR4 ;  /* 0x0000d80406ff75b2 */ /* 0x0008640008000100 */
[----:B----4-:R-:W-:Y:S01]  /*0b00*/  NOP ;  /* 0x0000000000007918 */ /* 0x010fe20000000000 */
.L_x_12:
[----:B------:R-:W4:Y:S01]  /*0b10*/  SHFL.IDX PT, R0, R51, RZ, 0x1f ;  /* 0x00001fff33007589 */ /* 0x000f2200000e0000 */
[----:B------:R-:W-:Y:S01]  /*0b20*/  NOP ;  /* 0x0000000000007918 */ /* 0x000fe20000000000 */
[----:B----4-:R-:W-:-:S13]  /*0b30*/  ISETP.NE.AND P1, PT, R0, 0x5, PT ;  /* 0x000000050000780c */ /* 0x010fda0003f25270 */
[----:B------:R-:W-:Y:S05]  /*0b40*/  @P1 BRA `(.L_x_13) ;  /* 0x0000000000541947 */ /* 0x000fea0003800000 */
[----:B--23--:R-:W-:Y:S01]  /*0b50*/  UMOV UR4, 0x400 ;  /* 0x0000040000047882 */ /* 0x00cfe20000000000 */
        /* <DEDUP_REMOVED lines=14> */
[----:B------:R4:W1:Y:S01]  /*0c40*/  SYNCS.EXCH.64 URZ, [UR4+0x108], UR8 ;  /* 0x0001080804ff75b2 */ /* 0x0008620008000100 */
[----:B------:R4:W1:Y:S01]  /*0c50*/  SYNCS.EXCH.64 URZ, [UR4+0xf0], UR6 ;  /* 0x0000f00604ff75b2 */ /* 0x0008620008000100 */
[----:B------:R4:W1:Y:S01]  /*0c60*/  SYNCS.EXCH.64 URZ, [UR4+0x110], UR8 ;  /* 0x0001100804ff75b2 */ /* 0x0008620008000100 */
[----:B------:R4:W1:Y:S01]  /*0c70*/  SYNCS.EXCH.64 URZ, [UR4+0xf8], UR6 ;  /* 0x0000f80604ff75b2 */ /* 0x0008620008000100 */
[----:B------:R4:W1:Y:S02]  /*0c80*/  SYNCS.EXCH.64 URZ, [UR4+0x118], UR8 ;  /* 0x0001180804ff75b2 */ /* 0x0008640008000100 */
[----:B----4-:R-:W-:Y:S01]  /*0c90*/  NOP ;  /* 0x0000000000007918 */ /* 0x010fe20000000000 */
.L_x_13:
[----:B------:R-:W4:Y:S01]  /*0ca0*/  SHFL.IDX PT, R0, R51, RZ, 0x1f ;  /* 0x00001fff33007589 */ /* 0x000f2200000e0000 */
[----:B------:R-:W-:Y:S01]  /*0cb0*/  ISETP.NE.OR P0, PT, RZ, UR25, !P0 ;  /* 0x00000019ff007c0c */ /* 0x000fe2000c705670 */
        /* <DEDUP_REMOVED lines=12> */
[----:B------:R4:W3:Y:S01]  /*0d80*/  SYNCS.EXCH.64 URZ, [UR4+0x130], UR6 ;  /* 0x0001300604ff75b2 */ /* 0x0008e20008000100 */
[----:B------:R4:W1:Y:S01]  /*0d90*/  SYNCS.EXCH.64 URZ, [UR4+0x128], UR6 ;  /* 0x0001280604ff75b2 */ /* 0x0008620008000100 */
[----:B------:R4:W1:Y:S02]  /*0da0*/  SYNCS.EXCH.64 URZ, [UR4+0x138], UR6 ;  /* 0x0001380604ff75b2 */ /* 0x0008640008000100 */
[----:B----4-:R-:W-:Y:S01]  /*0db0*/  NOP ;  /* 0x0000000000007918 */ /* 0x010fe20000000000 */
.L_x_14:
[----:B------:R-:W-:Y:S01]  /*0dc0*/  VOTEU.ALL UP0, P0 ;  /* 0x0000000000ff7886 */ /* 0x000fe20000000000 */
[----:B--23--:R-:W-:Y:S01]  /*0dd0*/  UMOV UR4, 0x20 ;  /* 0x0000002000047882 */ /* 0x00cfe20000000000 */
[----:B------:R-:W2:Y:S01]  /*0de0*/  LDCU UR34, c[0x0][0x36c] ;  /* 0x00006d80ff2277ac */ /* 0x000ea20008000800 */
[----:B------:R-:W-:Y:S01]  /*0df0*/  NOP ;  /* 0x0000000000007918 */ /* 0x000fe20000000000 */
[----:B------:R-:W-:Y:S01]  /*0e00*/  LOP3.LUT R0, R61, 0x1f, RZ, 0xc0, !PT ;  /* 0x0000001f3d007812 */ /* 0x000fe200078ec0ff */
[----:B------:R-:W-:Y:S01]  /*0e10*/  @!UP0 UMOV UR6, 0x400 ;  /* 0x0000040000068882 */ /* 0x000fe20000000000 */
[----:B------:R-:W-:-:S04]  /*0e20*/  @!UP0 UIADD3 UR4, UPT, UPT, -UR4, 0x100000, URZ ;  /* 0x0010000004048890 */ /* 0x000fc8000fffe1ff */
[----:B------:R-:W-:Y:S02]  /*0e30*/  @!UP0 USHF.L.U32 UR5, UR4, 0xb, URZ ;  /* 0x0000000b04058899 */ /* 0x000fe400080006ff */
[----:B------:R-:W-:Y:S02]  /*0e40*/  @!UP0 USHF.L.U32 UR4, UR4, 0x1, URZ ;  /* 0x0000000104048899 */ /* 0x000fe400080006ff */
[----:B------:R-:W-:Y:S01]  /*0e50*/  @!UP0 ULEA UR6, UR47, UR6, 0x18 ;  /* 0x000000062f068291 */ /* 0x000fe2000f8ec0ff */
[----:B------:R-:W-:Y:S01]  /*0e60*/  VOTEU.ALL UP0, P0 ;  /* 0x0000000000ff7886 */ /* 0x000fe20000000000 */
[----:B------:R-:W-:Y:S02]  /*0e70*/  UISETP.NE.AND UP4, UPT, UR25, URZ, UPT ;  /* 0x000000ff1900728c */ /* 0x000fe4000bf85270 */
[----:B--2---:R-:W-:Y:S01]  /*0e80*/  UISETP.EQ.U32.AND UP1, UPT, UR34, 0x1, UPT ;  /* 0x000000012200788c */ /* 0x004fe2000bf22070 */
[----:B------:R-:W2:Y:S07]  /*0e90*/  FENCE.VIEW.ASYNC.S ;  /* 0x00000000000073c6 */ /* 0x000eae0000000000 */
[----:B--2---:R2:W3:Y:S01]  /*0ea0*/  @!UP0 SYNCS.EXCH.64 URZ, [UR6+0x140], UR4 ;  /* 0x0001400406ff85b2 */ /* 0x0044e20008000100 */
[----:B------:R-:W-:Y:S05]  /*0eb0*/  BRA.U !UP1, `(.L_x_15) ;  /* 0x0000000109087547 */ /* 0x000fea000b800000 */
[----:B-1-3--:R-:W-:Y:S01]  /*0ec0*/  UCGABAR_ARV ;  /* 0x00000000000079c7 */ /* 0x00afe20008000000 */
[----:B------:R-:W-:Y:S05]  /*0ed0*/  BRA `(.L_x_16) ;  /* 0x0000000000047947 */ /* 0x000fea0003800000 */
.L_x_15:
[----:B-1-3--:R-:W-:Y:S01]  /*0ee0*/  NOP ;  /* 0x0000000000007918 */ /* 0x00afe20000000000 */
.L_x_16:
[----:B------:R-:W1:Y:S01]  /*0ef0*/  S2UR UR9, SR_CTAID.Y ;  /* 0x00000000000979c3 */ /* 0x000e620000002600 */
[----:B------:R-:W-:-:S05]  /*0f00*/  CS2R.32 R52, SR_CgaSize ;  /* 0x0000000000347805 */ /* 0x000fca0000008a00 */
[----:B------:R-:W-:-:S05]  /*0f10*/  IMAD R52, R52, -0xa0, RZ ;  /* 0xffffff6034347824 */ /* 0x000fca00078e02ff */
[----:B------:R-:W-:-:S14]  /*0f20*/  R2UR UR8, R52 ;  /* 0x00000000340872ca */ /* 0x000fdc00000e0000 */
[----:B------:R-:W3:Y:S01]  /*0f30*/  LDCU UR8, c[0x0][UR8+0x2b4] ;  /* 0x00005680080877ac */ /* 0x000ee20008000800 */
[----:B------:R-:W-:-:S05]  /*0f40*/  CS2R.32 R52, SR_CgaSize ;  /* 0x0000000000347805 */ /* 0x000fca0000008a00 */
[----:B------:R-:W-:-:S05]  /*0f50*/  IMAD R52, R52, -0xa0, RZ ;  /* 0xffffff6034347824 */ /* 0x000fca00078e02ff */
[----:B------:R-:W-:-:S14]  /*0f60*/  R2UR UR7, R52 ;  /* 0x00000000340772ca */ /* 0x000fdc00000e0000 */
[----:B------:R-:W4:Y:S01]  /*0f70*/  LDCU UR7, c[0x0][UR7+0x2b0] ;  /* 0x00005600070777ac */ /* 0x000f220008000800 */
[----:B------:R-:W4:Y:S01]  /*0f80*/  S2UR UR20, SR_CTAID.X ;  /* 0x00000000001479c3 */ /* 0x000f220000002500 */
[----:B--2---:R-:W-:Y:S02]  /*0f90*/  USHF.L.U32 UR6, UR47, 0x4, URZ ;  /* 0x000000042f067899 */ /* 0x004fe400080006ff */
[----:B------:R-:W-:Y:S01]  /*0fa0*/  ULOP3.LUT UR4, UR46, 0xc, UR47, 0xf8, !UPT ;  /* 0x0000000c2e047892 */ /* 0x000fe2000f8ef82f */
[----:B------:R-:W-:-:S05]  /*0fb0*/  CS2R.32 R52, SR_CgaSize ;  /* 0x0000000000347805 */ /* 0x000fca0000008a00 */
[----:B------:R-:W-:-:S05]  /*0fc0*/  IMAD R52, R52, -0xa0, RZ ;  /* 0xffffff6034347824 */ /* 0x000fca00078e02ff */
[----:B------:R-:W-:-:S14]  /*0fd0*/  R2UR UR11, R52 ;  /* 0x00000000340b72ca */ /* 0x000fdc00000e0000 */
[----:B------:R-:W2:Y:S01]  /*0fe0*/  LDCU UR11, c[0x0][UR11+0x2a4] ;  /* 0x000054800b0b77ac */ /* 0x000ea20008000800 */
[----:B------:R-:W1:Y:S01]  /*0ff0*/  S2UR UR36, SR_CTAID.Z ;  /* 0x00000000002479c3 */ /* 0x000e620000002700 */
[----:B------:R-:W-:Y:S02]  /*1000*/  ULOP3.LUT UR32, UR6, 0x20, URZ, 0xc0, !UPT ;  /* 0x0000002006207892 */ /* 0x000fe4000f8ec0ff */
[----:B------:R-:W-:Y:S01]  /*1010*/  UISETP.GT.U32.AND UP0, UPT, UR4, 0xffff, UPT ;  /* 0x0000ffff0400788c */ /* 0x000fe2000bf04070 */
[----:B------:R-:W-:-:S05]  /*1020*/  CS2R.32 R52, SR_CgaSize ;  /* 0x0000000000347805 */ /* 0x000fca0000008a00 */
[----:B------:R-:W-:-:S05]  /*1030*/  IMAD R52, R52, -0xa0, RZ ;  /* 0xffffff6034347824 */ /* 0x000fca00078e02ff */
[----:B------:R-:W-:-:S14]  /*1040*/  R2UR UR63, R52 ;  /* 0x00000000343f72ca */ /* 0x000fdc00000e0000 */
[----:B------:R-:W2:Y:S01]  /*1050*/  LDCU UR63, c[0x0][UR63+0x2a0] ;  /* 0x000054003f3f77ac */ /* 0x000ea20008000800 */
[----:B-1----:R-:W-:Y:S01]  /*1060*/  I2FP.F32.U32 R2, UR9 ;  /* 0x0000000900027c45 */ /* 0x002fe20008201000 */
[----:B------:R-:W-:Y:S01]  /*1070*/  USEL UR4, UR4, 0xffff, !UP0 ;  /* 0x0000ffff04047887 */ /* 0x000fe2000c000000 */
[----:B------:R-:W1:Y:S03]  /*1080*/  LDCU UR30, c[0x0][0xb24] ;  /* 0x00016480ff1e77ac */ /* 0x000e660008000800 */
[----:B---3--:R-:W-:Y:S01]  /*1090*/  FMUL R2, R2, UR8 ;  /* 0x0000000802027c20 */ /* 0x008fe20008400000 */
[----:B------:R-:W-:Y:S01]  /*10a0*/  ULOP3.LUT UR4, UR4, 0xffff, URZ, 0xc0, !UPT ;  /* 0x0000ffff04047892 */ /* 0x000fe2000f8ec0ff */
[----:B----4-:R-:W-:Y:S01]  /*10b0*/  I2FP.F32.U32 R3, UR20 ;  /* 0x0000001400037c45 */ /* 0x010fe20008201000 */
[----:B------:R-:W-:-:S03]  /*10c0*/  ULOP3.LUT UR5, UR47, 0x3, URZ, 0xc0, !UPT ;  /* 0x000000032f057892 */ /* 0x000fc6000f8ec0ff */
[----:B------:R-:W3:Y:S01]  /*10d0*/  F2I.U32.TRUNC.NTZ R2, R2 ;  /* 0x0000000200027305 */ /* 0x000ee2000020f000 */
[----:B------:R-:W-:Y:S01]  /*10e0*/  UMOV UR21, 0x5 ;  /* 0x0000000500157882 */ /* 0x000fe20000000000 */
[----:B------:R-:W-:Y:S01]  /*10f0*/  FMUL R3, R3, UR7 ;  /* 0x0000000703037c20 */ /* 0x000fe20008400000 */
[----:B------:R-:W-:Y:S02]  /*1100*/  USHF.L.U32 UR21, UR21, UR4, URZ ;  /* 0x0000000415157299 */ /* 0x000fe400080006ff */
[----:B------:R-:W-:Y:S02]  /*1110*/  UISETP.GT.U32.AND UP1, UPT, UR5, 0xffff, UPT ;  /* 0x0000ffff0500788c */ /* 0x000fe4000bf24070 */
[----:B------:R-:W-:Y:S01]  /*1120*/  USHF.L.U32 UR27, UR47, 0x8, URZ ;  /* 0x000000082f1b7899 */ /* 0x000fe200080006ff */
[----:B------:R-:W4:Y:S01]  /*1130*/  F2I.U32.TRUNC.NTZ R3, R3 ;  /* 0x0000000300037305 */ /* 0x000f22000020f000 */
[----:B------:R-:W-:Y:S02]  /*1140*/  USEL UR24, UR5, 0xffff, !UP1 ;  /* 0x0000ffff05187887 */ /* 0x000fe4000c800000 */
[----:B------:R-:W-:-:S02]  /*1150*/  USHF.L.U32 UR29, UR47, 0x2, URZ ;  /* 0x000000022f1d7899 */ /* 0x000fc400080006ff */
[----:B------:R-:W-:Y:S01]  /*1160*/  USHF.L.U32 UR26, UR47, 0xa, URZ ;  /* 0x0000000a2f1a7899 */ /* 0x000fe200080006ff */
[----:B---3--:R-:W-:Y:S01]  /*1170*/  R2UR UR6, R2 ;  /* 0x00000000020672ca */ /* 0x008fe200000e0000 */
[----:B------:R-:W-:Y:S01]  /*1180*/  USHF.L.U32 UR8, UR20, 0x6, URZ ;  /* 0x0000000614087899 */ /* 0x000fe200080006ff */
[----:B------:R-:W-:Y:S01]  /*1190*/  PRMT R2, RZ, 0x7610, R2 ;  /* 0x00007610ff027816 */ /* 0x000fe20000000002 */
[----:B------:R-:W-:Y:S01]  /*11a0*/  ULOP3.LUT UR24, UR24, 0xffff, URZ, 0xc0, !UPT ;  /* 0x0000ffff18187892 */ /* 0x000fe2000f8ec0ff */
[----:B------:R-:W-:Y:S01]  /*11b0*/  UMOV UR10, 0x1111 ;  /* 0x00001111000a7882 */ /* 0x000fe20000000000 */
[----:B------:R-:W3:Y:S01]  /*11c0*/  LDCU UR45, c[0x0][0xb24] ;  /* 0x00016480ff2d77ac */ /* 0x000ee20008000800 */
[----:B----4-:R-:W-:Y:S02]  /*11d0*/  R2UR UR7, R3 ;  /* 0x00000000030772ca */ /* 0x010fe400000e0000 */
[----:B------:R-:W-:Y:S01]  /*11e0*/  PRMT R3, RZ, 0x7610, R3 ;  /* 0x00007610ff037816 */ /* 0x000fe20000000003 */
[----:B------:R-:W4:Y:S04]  /*11f0*/  LDCU UR33, c[0x0][0xb30] ;  /* 0x00016600ff2177ac */ /* 0x000f280008000800 */
[----:B------:R-:W-:-:S02]  /*1200*/  UIADD3 UR4, UPT, UPT, -UR6, URZ, URZ ;  /* 0x000000ff06047290 */ /* 0x000fc4000fffe1ff */
[----:B------:R-:W-:Y:S02]  /*1210*/  UISETP.NE.AND UP5, UPT, UR25, 0x2, UPT ;  /* 0x000000021900788c */ /* 0x000fe4000bfa5270 */
[----:B--2---:R-:W-:Y:S02]  /*1220*/  UIMAD UR4, UR11, UR4, UR9 ;  /* 0x000000040b0472a4 */ /* 0x004fe4000f8e0209 */
[----:B------:R-:W-:Y:S02]  /*1230*/  UIADD3 UR5, UPT, UPT, -UR7, URZ, URZ ;  /* 0x000000ff07057290 */ /* 0x000fe4000fffe1ff */
[----:B------:R-:W-:Y:S02]  /*1240*/  ULOP3.LUT UR27, UR27, 0xc00, URZ, 0xc0, !UPT ;  /* 0x00000c001b1b7892 */ /* 0x000fe4000f8ec0ff */
[----:B------:R-:W-:Y:S01]  /*1250*/  IMAD.U32 R52, RZ, RZ, UR4 ;  /* 0x00000004ff347e24 */ /* 0x000fe2000f8e00ff */
[----:B------:R-:W-:Y:S02]  /*1260*/  ULOP3.LUT UR29, UR29, 0x30, URZ, 0xc0, !UPT ;  /* 0x000000301d1d7892 */ /* 0x000fe4000f8ec0ff */
[----:B------:R-:W-:-:S02]  /*1270*/  ULOP3.LUT UR26, UR26, 0x800, URZ, 0xc0, !UPT ;  /* 0x000008001a1a7892 */ /* 0x000fc4000f8ec0ff */
[----:B-1----:R-:W-:Y:S01]  /*1280*/  UISETP.GE.AND UP6, UPT, UR30, 0x1, UPT ;  /* 0x000000011e00788c */ /* 0x002fe2000bfc6270 */
[----:B------:R-:W-:Y:S01]  /*1290*/  UMOV UR28, UR9 ;  /* 0x00000009001c7c82 */ /* 0x000fe20008000000 */
[----:B------:R-:W-:Y:S02]  /*12a0*/  ULOP3.LUT UR49, UR8, 0x40, URZ, 0xc0, !UPT ;  /* 0x0000004008317892 */ /* 0x000fe4000f8ec0ff */
[----:B------:R-:W-:Y:S02]  /*12b0*/  USHF.L.U32 UR24, UR10, UR24, URZ ;  /* 0x000000180a187299 */ /* 0x000fe400080006ff */
[----:B------:R-:W-:Y:S01]  /*12c0*/  UIMAD UR63, UR63, UR5, UR20 ;  /* 0x000000053f3f72a4 */ /* 0x000fe2000f8e0214 */
[----:B---34-:R-:W-:Y:S11]  /*12d0*/  BRA.U UP4, `(.L_x_17) ;  /* 0x0000000104b07547 */ /* 0x018ff6000b800000 */
[----:B------:R-:W-:Y:S01]  /*12e0*/  R2UR UR17, R52 ;  /* 0x00000000341172ca */ /* 0x000fe200000e0000 */
[----:B------:R-:W-:-:S12]  /*12f0*/  ULOP3.LUT UR4, UR63, 0x2, URZ, 0x3c, !UPT ;  /* 0x000000023f047892 */ /* 0x000fd8000f8e3cff */
[----:B------:R-:W-:Y:S02]  /*1300*/  UISETP.NE.AND UP0, UPT, UR17, URZ, UPT ;  /* 0x000000ff1100728c */ /* 0x000fe4000bf05270 */
[----:B------:R-:W-:Y:S02]  /*1310*/  UISETP.NE.AND UP2, UPT, UR17, 0x1, UPT ;  /* 0x000000011100788c */ /* 0x000fe4000bf45270 */
[----:B------:R-:W-:Y:S02]  /*1320*/  UISETP.GT.U32.AND UP1, UPT, UR63, 0x1, UP0 ;  /* 0x000000013f00788c */ /* 0x000fe40008724070 */
[----:B------:R-:W-:Y:S02]  /*1330*/  UISETP.GT.U32.AND UP0, UPT, UR4, 0x1, UP0 ;  /* 0x000000010400788c */ /* 0x000fe40008704070 */
[----:B------:R-:W-:Y:S02]  /*1340*/  USEL UR7, URZ, 0x1, UP1 ;  /* 0x00000001ff077887 */ /* 0x000fe40008800000 */
[----:B------:R-:W-:-:S02]  /*1350*/  USEL UR8, URZ, 0x2, UP1 ;  /* 0x00000002ff087887 */ /* 0x000fc40008800000 */
[----:B------:R-:W-:Y:S02]  /*1360*/  UISETP.GT.U32.AND UP1, UPT, UR63, 0x1, UP2 ;  /* 0x000000013f00788c */ /* 0x000fe40009724070 */
[----:B------:R-:W-:Y:S02]  /*1370*/  USEL UR12, URZ, 0x4, UP0 ;  /* 0x00000004ff0c7887 */ /* 0x000fe40008000000 */
[----:B------:R-:W-:Y:S02]  /*1380*/  USEL UR15, URZ, 0x8, UP0 ;  /* 0x00000008ff0f7887 */ /* 0x000fe40008000000 */
[----:B------:R-:W-:Y:S02]  /*1390*/  UISETP.GT.U32.AND UP0, UPT, UR4, 0x1, UP2 ;  /* 0x000000010400788c */ /* 0x000fe40009704070 */
[----:B------:R-:W-:Y:S02]  /*13a0*/  USEL UR6, URZ, 0x10, UP1 ;  /* 0x00000010ff067887 */ /* 0x000fe40008800000 */
[----:B------:R-:W-:-:S02]  /*13b0*/  USEL UR11, URZ, 0x20, UP1 ;  /* 0x00000020ff0b7887 */ /* 0x000fc40008800000 */
[----:B------:R-:W-:Y:S02]  /*13c0*/  UISETP.NE.AND UP1, UPT, UR17, 0x2, UPT ;  /* 0x000000021100788c */ /* 0x000fe4000bf25270 */
[----:B------:R-:W-:Y:S02]  /*13d0*/  USEL UR14, URZ, 0x40, UP0 ;  /* 0x00000040ff0e7887 */ /* 0x000fe40008000000 */
[----:B------:R-:W-:Y:S02]  /*13e0*/  USEL UR16, URZ, 0x80, UP0 ;  /* 0x00000080ff107887 */ /* 0x000fe40008000000 */
[----:B------:R-:W-:Y:S02]  /*13f0*/  UISETP.GT.U32.AND UP0, UPT, UR63, 0x1, UP1 ;  /* 0x000000013f00788c */ /* 0x000fe40008f04070 */
[----:B------:R-:W-:Y:S02]  /*1400*/  UISETP.NE.AND UP2, UPT, UR17, 0x3, UPT ;  /* 0x000000031100788c */ /* 0x000fe4000bf45270 */
[----:B------:R-:W-:-:S02]  /*1410*/  USEL UR5, URZ, 0x100, UP0 ;  /* 0x00000100ff057887 */ /* 0x000fc40008000000 */
[----:B------:R-:W-:Y:S02]  /*1420*/  USEL UR10, URZ, 0x200, UP0 ;  /* 0x00000200ff0a7887 */ /* 0x000fe40008000000 */
[----:B------:R-:W-:Y:S02]  /*1430*/  UISETP.GT.U32.AND UP0, UPT, UR63, 0x1, UP2 ;  /* 0x000000013f00788c */ /* 0x000fe40009704070 */
[----:B------:R-:W-:Y:S02]  /*1440*/  UIADD3 UR5, UPT, UPT, UR5, UR6, UR7 ;  /* 0x0000000605057290 */ /* 0x000fe4000fffe007 */
[----:B------:R-:W-:Y:S02]  /*1450*/  USEL UR9, URZ, 0x1000, UP0 ;  /* 0x00001000ff097887 */ /* 0x000fe40008000000 */
[----:B------:R-:W-:Y:S02]  /*1460*/  USEL UR13, URZ, 0x2000, UP0 ;  /* 0x00002000ff0d7887 */ /* 0x000fe40008000000 */
[----:B------:R-:W-:-:S02]  /*1470*/  UIADD3 UR5, UPT, UPT, UR8, UR9, UR5 ;  /* 0x0000000908057290 */ /* 0x000fc4000fffe005 */
[----:B------:R-:W-:Y:S02]  /*1480*/  UISETP.GT.U32.AND UP1, UPT, UR4, 0x1, UP1 ;  /* 0x000000010400788c */ /* 0x000fe40008f24070 */
[----:B------:R-:W-:Y:S02]  /*1490*/  UIADD3 UR5, UPT, UPT, UR10, UR11, UR5 ;  /* 0x0000000b0a057290 */ /* 0x000fe4000fffe005 */
[----:B------:R-:W-:Y:S02]  /*14a0*/  UISETP.GT.U32.AND UP0, UPT, UR4, 0x1, UP2 ;  /* 0x000000010400788c */ /* 0x000fe40009704070 */
[----:B------:R-:W-:Y:S02]  /*14b0*/  USEL UR4, URZ, 0x400, UP1 ;  /* 0x00000400ff047887 */ /* 0x000fe40008800000 */
[----:B------:R-:W-:Y:S02]  /*14c0*/  UIADD3 UR5, UPT, UPT, UR12, UR13, UR5 ;  /* 0x0000000d0c057290 */ /* 0x000fe4000fffe005 */
[----:B------:R-:W-:-:S02]  /*14d0*/  USEL UR6, URZ, 0x4000, UP0 ;  /* 0x00004000ff067887 */ /* 0x000fc40008000000 */
[----:B------:R-:W-:Y:S02]  /*14e0*/  UIADD3 UR5, UPT, UPT, UR4, UR14, UR5 ;  /* 0x0000000e04057290 */ /* 0x000fe4000fffe005 */
[----:B------:R-:W-:Y:S02]  /*14f0*/  USEL UR7, URZ, 0x800, UP1 ;  /* 0x00000800ff077887 */ /* 0x000fe40008800000 */
[----:B------:R-:W-:Y:S02]  /*1500*/  ULOP3.LUT UR4, UR63, 0xfffffffe, URZ, 0xc0, !UPT ;  /* 0xfffffffe3f047892 */ /* 0x000fe4000f8ec0ff */
[----:B------:R-:W-:Y:S02]  /*1510*/  UIADD3 UR5, UPT, UPT, UR15, UR6, UR5 ;  /* 0x000000060f057290 */ /* 0x000fe4000fffe005 */
[----:B------:R-:W-:Y:S02]  /*1520*/  ULEA UR4, UR17, UR4, 0x2 ;  /* 0x0000000411047291 */ /* 0x000fe4000f8e10ff */
[----:B------:R-:W-:-:S02]  /*1530*/  USEL UR6, URZ, 0x8000, UP0 ;  /* 0x00008000ff067887 */ /* 0x000fc40008000000 */
[----:B------:R-:W-:-:S03]  /*1540*/  UIADD3 UR5, UPT, UPT, UR7, UR16, UR5 ;  /* 0x0000001007057290 */ /* 0x000fc6000fffe005 */
[----:B------:R-:W-:Y:S01]  /*1550*/  UMOV UR7, 0x3 ;  /* 0x0000000300077882 */ /* 0x000fe20000000000 */
[----:B------:R-:W-:Y:S02]  /*1560*/  UIADD3 UR5, UPT, UPT, UR5, UR6, URZ ;  /* 0x0000000605057290 */ /* 0x000fe4000fffe0ff */
[----:B------:R-:W-:-:S04]  /*1570*/  USHF.L.U32 UR4, UR7, UR4, URZ ;  /* 0x0000000407047299 */ /* 0x000fc800080006ff */
[----:B------:R-:W-:Y:S02]  /*1580*/  MOV R3, UR5 ;  /* 0x0000000500037c02 */ /* 0x000fe40008000f00 */
[----:B------:R-:W-:Y:S02]  /*1590*/  IMAD.U32 R2, RZ, RZ, UR4 ;  /* 0x00000004ff027e24 */ /* 0x000fe4000f8e00ff */
.L_x_17:
[----:B------:R-:W-:Y:S05]  /*15a0*/  BRA.U !UP6, `(.L_x_18) ;  /* 0x000000010ed47547 */ /* 0x000fea000b800000 */
[----:B------:R-:W1:Y:S01]  /*15b0*/  LDCU.128 UR12, c[0x0][0xb10] ;  /* 0x00016200ff0c77ac */ /* 0x000e620008000c00 */
[----:B------:R-:W2:Y:S01]  /*15c0*/  LDCU UR6, c[0x0][0x370] ;  /* 0x00006e00ff0677ac */ /* 0x000ea20008000800 */
[----:B------:R-:W3:Y:S01]  /*15d0*/  LDCU UR5, c[0x0][0x374] ;  /* 0x00006e80ff0577ac */ /* 0x000ee20008000800 */
[----:B------:R-:W4:Y:S01]  /*15e0*/  LDCU UR31, c[0x0][0xb0c] ;  /* 0x00016180ff1f77ac */ /* 0x000f220008000800 */
[----:B------:R-:W4:Y:S01]  /*15f0*/  LDCU UR7, c[0x0][0xb20] ;  /* 0x00016400ff0777ac */ /* 0x000f220008000800 */
[----:B------:R-:W4:Y:S01]  /*1600*/  LDCU.64 UR8, c[0x0][0xb28] ;  /* 0x00016500ff0877ac */ /* 0x000f220008000a00 */
[----:B-1----:R-:W-:Y:S02]  /*1610*/  UISETP.NE.AND UP0, UPT, UR14, 0x1, UPT ;  /* 0x000000010e00788c */ /* 0x002fe4000bf05270 */
[----:B---3--:R-:W-:Y:S02]  /*1620*/  UIMAD.WIDE.U32 UR10, UR5, UR15, URZ ;  /* 0x0000000f050a72a5 */ /* 0x008fe4000f8e00ff */
[----:B--2---:R-:W-:-:S02]  /*1630*/  UIMAD.WIDE.U32 UR18, UR6, UR12, URZ ;  /* 0x0000000c061272a5 */ /* 0x004fc4000f8e00ff */
[----:B----4-:R-:W-:Y:S02]  /*1640*/  UISETP.NE.AND UP1, UPT, UR31, 0x1, UPT ;  /* 0x000000011f00788c */ /* 0x010fe4000bf25270 */
[----:B------:R-:W-:Y:S01]  /*1650*/  UISETP.NE.AND UP2, UPT, UR30, 0x1, UPT ;  /* 0x000000011e00788c */ /* 0x000fe2000bf45270 */
[----:B------:R-:W-:Y:S02]  /*1660*/  UMOV UR10, UR11 ;  /* 0x0000000b000a7c82 */ /* 0x000fe40008000000 */
[----:B------:R-:W-:Y:S01]  /*1670*/  UMOV UR18, UR19 ;  /* 0x0000001300127c82 */ /* 0x000fe20008000000 */
[----:B------:R-:W-:Y:S02]  /*1680*/  @UP0 USHF.R.U32.HI UR5, URZ, UR7, UR10 ;  /* 0x00000007ff050299 */ /* 0x000fe4000801160a */
[----:B------:R-:W-:Y:S02]  /*1690*/  UIMAD.WIDE.U32 UR22, UR28, UR15, URZ ;  /* 0x0000000f1c1672a5 */ /* 0x000fe4000f8e00ff */
[----:B------:R-:W-:-:S02]  /*16a0*/  UIMAD.WIDE.U32 UR10, UR5, UR8, URZ ;  /* 0x00000008050a72a5 */ /* 0x000fc4000f8e00ff */
[----:B------:R-:W-:Y:S02]  /*16b0*/  @UP1 USHF.R.U32.HI UR6, URZ, UR13, UR18 ;  /* 0x0000000dff061299 */ /* 0x000fe40008011612 */
[----:B------:R-:W-:Y:S02]  /*16c0*/  UIMAD.WIDE.U32 UR16, UR20, UR12, URZ ;  /* 0x0000000c141072a5 */ /* 0x000fe4000f8e00ff */
[----:B------:R-:W-:Y:S01]  /*16d0*/  UIMAD.WIDE.U32 UR18, UR6, UR8, URZ ;  /* 0x00000008061272a5 */ /* 0x000fe2000f8e00ff */
[----:B------:R-:W-:Y:S01]  /*16e0*/  UMOV UR4, UR23 ;  /* 0x0000001700047c82 */ /* 0x000fe20008000000 */
[----:B------:R-:W-:Y:S01]  /*16f0*/  UMOV UR10, UR11 ;  /* 0x0000000b000a7c82 */ /* 0x000fe20008000000 */
[----:B------:R-:W-:Y:S02]  /*1700*/  USHF.R.U32.HI UR4, URZ, UR7, UR4 ;  /* 0x00000007ff047299 */ /* 0x000fe40008011604 */
[----:B------:R-:W-:Y:S01]  /*1710*/  @UP2 USHF.R.U32.HI UR5, URZ, UR9, UR10 ;  /* 0x00000009ff052299 */ /* 0x000fe2000801160a */
[----:B------:R-:W-:Y:S01]  /*1720*/  UMOV UR16, UR17 ;  /* 0x0000001100107c82 */ /* 0x000fe20008000000 */
[----:B------:R-:W-:Y:S01]  /*1730*/  UMOV UR18, UR19 ;  /* 0x0000001300127c82 */ /* 0x000fe20008000000 */
[----:B------:R-:W-:-:S02]  /*1740*/  USHF.R.U32.HI UR13, URZ, UR13, UR16 ;  /* 0x0000000dff0d7299 */ /* 0x000fc40008011610 */
[----:B------:R-:W-:Y:S02]  /*1750*/  USEL UR4, UR28, UR4, !UP0 ;  /* 0x000000041c047287 */ /* 0x000fe4000c000000 */
[----:B------:R-:W-:Y:S02]  /*1760*/  @UP2 USHF.R.U32.HI UR6, URZ, UR9, UR18 ;  /* 0x00000009ff062299 */ /* 0x000fe40008011612 */
[----:B------:R-:W-:Y:S02]  /*1770*/  UIMAD UR7, UR5, UR30, URZ ;  /* 0x0000001e050772a4 */ /* 0x000fe4000f8e02ff */
[----:B------:R-:W-:Y:S02]  /*1780*/  USEL UR5, UR20, UR13, !UP1 ;  /* 0x0000000d14057287 */ /* 0x000fe4000c800000 */
[----:B------:R-:W-:Y:S02]  /*1790*/  UIMAD UR12, UR6, UR30, URZ ;  /* 0x0000001e060c72a4 */ /* 0x000fe4000f8e02ff */
[----:B------:R-:W-:-:S02]  /*17a0*/  UISETP.GE.AND UP0, UPT, UR4, UR7, UPT ;  /* 0x000000070400728c */ /* 0x000fc4000bf06270 */
[----:B------:R-:W-:Y:S02]  /*17b0*/  UIMAD.WIDE.U32 UR10, UR4, UR8, URZ ;  /* 0x00000008040a72a5 */ /* 0x000fe4000f8e00ff */
[----:B------:R-:W-:Y:S02]  /*17c0*/  UISETP.GE.OR UP0, UPT, UR5, UR12, UP0 ;  /* 0x0000000c0500728c */ /* 0x000fe40008706670 */
[----:B------:R-:W-:Y:S02]  /*17d0*/  UIMAD.WIDE.U32 UR12, UR5, UR8, URZ ;  /* 0x00000008050c72a5 */ /* 0x000fe4000f8e00ff */
[----:B------:R-:W-:Y:S01]  /*17e0*/  UIADD3 UR10, UPT, UPT, -UR4, URZ, URZ ;  /* 0x000000ff040a7290 */ /* 0x000fe2000fffe1ff */
[----:B------:R-:W-:Y:S01]  /*17f0*/  UMOV UR8, UR11 ;  /* 0x0000000b00087c82 */ /* 0x000fe20008000000 */
[----:B------:R-:W-:Y:S02]  /*1800*/  UIADD3 UR11, UPT, UPT, -UR5, URZ, URZ ;  /* 0x000000ff050b7290 */ /* 0x000fe4000fffe1ff */
[----:B------:R-:W-:-:S03]  /*1810*/  USHF.R.U32.HI UR8, URZ, UR9, UR8 ;  /* 0x00000009ff087299 */ /* 0x000fc60008011608 */
[----:B------:R-:W-:Y:S01]  /*1820*/  @!UP0 UMOV UR7, UR13 ;  /* 0x0000000d00078c82 */ /* 0x000fe20008000000 */
[----:B------:R-:W-:Y:S02]  /*1830*/  UIMAD UR28, UR14, UR10, UR28 ;  /* 0x0000000a0e1c72a4 */ /* 0x000fe4000f8e021c */
[----:B------:R-:W-:Y:S02]  /*1840*/  USEL UR8, UR4, UR8, !UP2 ;  /* 0x0000000804087287 */ /* 0x000fe4000d000000 */
[----:B------:R-:W-:Y:S02]  /*1850*/  @!UP0 USHF.R.U32.HI UR7, URZ, UR9, UR7 ;  /* 0x00000009ff078299 */ /* 0x000fe40008011607 */
[----:B------:R-:W-:Y:S02]  /*1860*/  UIADD3 UR9, UPT, UPT, -UR8, URZ, URZ ;  /* 0x000000ff08097290 */ /* 0x000fe4000fffe1ff */
[----:B------:R-:W-:Y:S02]  /*1870*/  @!UP0 USEL UR7, UR5, UR7, !UP2 ;  /* 0x0000000705078287 */ /* 0x000fe4000d000000 */
[----:B------:R-:W-:-:S02]  /*1880*/  UIMAD UR9, UR30, UR9, UR4 ;  /* 0x000000091e0972a4 */ /* 0x000fc4000f8e0204 */
[----:B------:R-:W-:Y:S02]  /*1890*/  @!UP0 UIADD3 UR8, UPT, UPT, UR8, -UR7, URZ ;  /* 0x8000000708088290 */ /* 0x000fe4000fffe0ff */
[----:B------:R-:W-:Y:S02]  /*18a0*/  @!UP0 UIMAD UR6, UR9, UR6, UR7 ;  /* 0x00000006090682a4 */ /* 0x000fe4000f8e0207 */
[----:B------:R-:W-:Y:S02]  /*18b0*/  @!UP0 UIMAD UR4, UR8, UR30, UR5 ;  /* 0x0000001e080482a4 */ /* 0x000fe4000f8e0205 */
[----:B------:R-:W-:Y:S02]  /*18c0*/  UIMAD UR20, UR31, UR11, UR20 ;  /* 0x0000000b1f1472a4 */ /* 0x000fe4000f8e0214 */
[----:B------:R-:W-:Y:S01]  /*18d0*/  UIMAD UR28, UR4, UR14, UR28 ;  /* 0x0000000e041c72a4 */ /* 0x000fe2000f8e021c */
[----:B------:R-:W-:Y:S02]  /*18e0*/  @!UP0 UMOV UR5, UR6 ;  /* 0x0000000600058c82 */ /* 0x000fe40008000000 */
[----:B------:R-:W-:-:S12]  /*18f0*/  UIMAD UR20, UR5, UR31, UR20 ;  /* 0x0000001f051472a4 */ /* 0x000fd8000f8e0214 */
.L_x_18:
[----:B------:R-:W-:-:S09]  /*1900*/  UISETP.NE.AND UP0, UPT, UR33, 0x1, UPT ;  /* 0x000000012100788c */ /* 0x000fd2000bf05270 */
[----:B------:R-:W-:Y:S05]  /*1910*/  BRA.U UP0, `(.L_x_19) ;  /* 0x0000000100447547 */ /* 0x000fea000b800000 */
[----:B------:R-:W1:Y:S01]  /*1920*/  LDCU.128 UR8, c[0x0][0xb10] ;  /* 0x00016200ff0877ac */ /* 0x000e620008000c00 */
[----:B------:R-:W2:Y:S01]  /*1930*/  LDCU UR12, c[0x0][0xb0c] ;  /* 0x00016180ff0c77ac */ /* 0x000ea20008000800 */
[----:B------:R-:W3:Y:S01]  /*1940*/  LDCU UR13, c[0x0][0xb20] ;  /* 0x00016400ff0d77ac */ /* 0x000ee20008000800 */
[----:B-1----:R-:W-:Y:S02]  /*1950*/  UIMAD.WIDE.U32 UR6, UR20, UR8, URZ ;  /* 0x00000008140672a5 */ /* 0x002fe4000f8e00ff */
[----:B------:R-:W-:Y:S02]  /*1960*/  UIMAD.WIDE.U32 UR4, UR28, UR11, URZ ;  /* 0x0000000b1c0472a5 */ /* 0x000fe4000f8e00ff */
[----:B--2---:R-:W-:Y:S02]  /*1970*/  UISETP.NE.AND UP1, UPT, UR12, 0x1, UPT ;  /* 0x000000010c00788c */ /* 0x004fe4000bf25270 */
[----:B------:R-:W-:Y:S01]  /*1980*/  UISETP.NE.AND UP0, UPT, UR10, 0x1, UPT ;  /* 0x000000010a00788c */ /* 0x000fe2000bf05270 */
[----:B------:R-:W-:-:S02]  /*1990*/  UMOV UR6, UR7 ;  /* 0x0000000700067c82 */ /* 0x000fc40008000000 */
[----:B------:R-:W-:Y:S01]  /*19a0*/  UMOV UR4, UR5 ;  /* 0x0000000500047c82 */ /* 0x000fe20008000000 */
[----:B------:R-:W-:Y:S02]  /*19b0*/  USHF.R.U32.HI UR9, URZ, UR9, UR6 ;  /* 0x00000009ff097299 */ /* 0x000fe40008011606 */
[----:B---3--:R-:W-:Y:S02]  /*19c0*/  USHF.R.U32.HI UR4, URZ, UR13, UR4 ;  /* 0x0000000dff047299 */ /* 0x008fe40008011604 */
[----:B------:R-:W-:Y:S02]  /*19d0*/  USEL UR5, UR20, UR9, !UP1 ;  /* 0x0000000914057287 */ /* 0x000fe4000c800000 */
[----:B------:R-:W-:-:S04]  /*19e0*/  USEL UR4, UR28, UR4, !UP0 ;  /* 0x000000041c047287 */ /* 0x000fc8000c000000 */
[----:B------:R-:W-:Y:S02]  /*19f0*/  UIADD3 UR6, UPT, UPT, UR5, -UR4, URZ ;  /* 0x8000000405067290 */ /* 0x000fe4000fffe0ff */
[----:B------:R-:W-:Y:S02]  /*1a00*/  UIADD3 UR4, UPT, UPT, -UR5, UR4, URZ ;  /* 0x0000000405047290 */ /* 0x000fe4000fffe1ff */
[----:B------:R-:W-:Y:S02]  /*1a10*/  UIMAD UR28, UR6, UR10, UR28 ;  /* 0x0000000a061c72a4 */ /* 0x000fe4000f8e021c */
[----:B------:R-:W-:-:S12]  /*1a20*/  UIMAD UR20, UR4, UR12, UR20 ;  /* 0x0000000c041472a4 */ /* 0x000fd8000f8e0214 */
.L_x_19:
[----:B------:R-:W-:-:S09]  /*1a30*/  UISETP.EQ.U32.AND UP0, UPT, UR34, 0x1, UPT ;  /* 0x000000012200788c */ /* 0x000fd2000bf02070 */
[----:B------:R-:W-:Y:S05]  /*1a40*/  BRA.U !UP0, `(.L_x_20) ;  /* 0x00000001080c7547 */ /* 0x000fea000b800000 */
[----:B------:R-:W-:Y:S01]  /*1a50*/  UCGABAR_WAIT ;  /* 0x0000000000007dc7 */ /* 0x000fe20008000000 */
[----:B------:R-:W-:Y:S01]  /*1a60*/  CCTL.IVALL ;  /* 0x00000000ff00798f */ /* 0x000fe20002000000 */
[----:B------:R-:W-:Y:S05]  /*1a70*/  BRA `(.L_x_21) ;  /* 0x0000000000047947 */ /* 0x000fea0003800000 */
.L_x_20:
[----:B------:R-:W-:Y:S06]  /*1a80*/  BAR.SYNC.DEFER_BLOCKING 0x0 ;  /* 0x0000000000007b1d */ /* 0x000fec0000010000 */
.L_x_21:
[----:B------:R-:W-:Y:S05]  /*1a90*/  BRA.U UP5, `(.L_x_22) ;  /* 0x0000001505687547 */ /* 0x000fea000b800000 */
[----:B------:R-:W1:Y:S01]  /*1aa0*/  LDCU UR6, c[0x0][0x38c] ;  /* 0x00007180ff0677ac */ /* 0x000e620008000800 */
[----:B------:R-:W-:Y:S01]  /*1ab0*/  PLOP3.LUT P1, PT, PT, PT, UP3, 0x80, 0x8 ;  /* 0x000000000008781c */ /* 0x000fe20003f2f038 */
[----:B------:R-:W-:Y:S01]  /*1ac0*/  IMAD.MOV.U32 R12, RZ, RZ, 0x1 ;  /* 0x00000001ff0c7424 */ /* 0x000fe200078e00ff */
[----:B------:R-:W-:Y:S02]  /*1ad0*/  ISETP.NE.AND P2, PT, R0, RZ, P3 ;  /* 0x000000ff0000720c */ /* 0x000fe40001f45270 */
[----:B------:R-:W-:Y:S02]  /*1ae0*/  CS2R R10, SRZ ;  /* 0x00000000000a7805 */ /* 0x000fe4000001ff00 */
[----:B------:R-:W-:Y:S01]  /*1af0*/  PLOP3.LUT P1, PT, P1, PT, PT, 0x8, 0x80 ;  /* 0x000000000080781c */ /* 0x000fe20000f2e170 */
[----:B------:R-:W-:Y:S01]  /*1b00*/  IMAD.MOV.U32 R9, RZ, RZ, RZ ;  /* 0x000000ffff097224 */ /* 0x000fe200078e00ff */
[----:B------:R-:W2:Y:S01]  /*1b10*/  LDCU UR41, c[0x0][0x370] ;  /* 0x00006e00ff2977ac */ /* 0x000ea20008000800 */
[----:B------:R-:W-:Y:S01]  /*1b20*/  IMAD.MOV.U32 R8, RZ, RZ, 0x1 ;  /* 0x00000001ff087424 */ /* 0x000fe200078e00ff */
[----:B------:R-:W3:Y:S01]  /*1b30*/  LDCU.64 UR30, c[0x0][0x348] ;  /* 0x00006900ff1e77ac */ /* 0x000ee20008000a00 */
[----:B------:R-:W-:Y:S01]  /*1b40*/  UIADD3 UR46, UPT, UPT, UR49, UR32, URZ ;  /* 0x00000020312e7290 */ /* 0x000fe2000fffe0ff */
[----:B------:R-:W4:Y:S01]  /*1b50*/  LDCU UR40, c[0x0][0x374] ;  /* 0x00006e80ff2877ac */ /* 0x000f220008000800 */
[----:B-1----:R-:W-:-:S02]  /*1b60*/  UIADD3 UR5, UPT, UPT, UR6, 0x3f, URZ ;  /* 0x0000003f06057890 */ /* 0x002fc4000fffe0ff */
[----:B------:R-:W-:Y:S02]  /*1b70*/  UIADD3 UR50, UPT, UPT, UR6, 0x7e, URZ ;  /* 0x0000007e06327890 */ /* 0x000fe4000fffe0ff */
[----:B------:R-:W-:Y:S01]  /*1b80*/  USHF.R.S32.HI UR4, URZ, 0x1f, UR5 ;  /* 0x0000001fff047899 */ /* 0x000fe20008011405 */
[----:B------:R-:W-:-:S03]  /*1b90*/  UMOV UR7, URZ ;  /* 0x000000ff00077c82 */ /* 0x000fc60008000000 */
[----:B------:R-:W-:Y:S02]  /*1ba0*/  ULEA.HI UR4, UR4, UR5, URZ, 0x6 ;  /* 0x0000000504047291 */ /* 0x000fe4000f8f30ff */
[----:B------:R-:W-:Y:S02]  /*1bb0*/  UIADD3 UR5, UPT, UPT, UR6, -0x1, URZ ;  /* 0xffffffff06057890 */ /* 0x000fe4000fffe0ff */
[----:B------:R-:W-:Y:S02]  /*1bc0*/  USHF.R.S32.HI UR43, URZ, 0x6, UR4 ;  /* 0x00000006ff2b7899 */ /* 0x000fe40008011404 */
[----:B------:R-:W-:Y:S02]  /*1bd0*/  UISETP.GE.U32.AND UP1, UPT, UR5, -0x7f, UPT ;  /* 0xffffff810500788c */ /* 0x000fe4000bf26070 */
[----:B------:R-:W-:-:S04]  /*1be0*/  UISETP.LT.U32.AND UP0, UPT, UR43, 0x7, UPT ;  /* 0x000000072b00788c */ /* 0x000fc8000bf01070 */
[----:B------:R-:W-:Y:S02]  /*1bf0*/  USEL UR42, UR43, 0x7, UP0 ;  /* 0x000000072b2a7887 */ /* 0x000fe40008000000 */
[----:B------:R-:W-:Y:S02]  /*1c00*/  UISETP.NE.AND UP0, UPT, UR25, URZ, UPT ;  /* 0x000000ff1900728c */ /* 0x000fe4000bf05270 */
[----:B------:R-:W-:Y:S02]  /*1c10*/  UIADD3 UR4, UPT, UPT, UR42, -0x1, URZ ;  /* 0xffffffff2a047890 */ /* 0x000fe4000fffe0ff */
[----:B------:R-:W-:Y:S02]  /*1c20*/  @UP1 UIADD3 UR4, UPT, UPT, UR42, URZ, URZ ;  /* 0x000000ff2a041290 */ /* 0x000fe4000fffe0ff */
[----:B------:R-:W-:Y:S02]  /*1c30*/  USEL UR25, UR52, 0x2, UP0 ;  /* 0x0000000234197887 */ /* 0x000fe40008000000 */
[----:B------:R-:W-:-:S02]  /*1c40*/  UIADD3 UR48, UPT, UPT, UR43, -UR42, URZ ;  /* 0x8000002a2b307290 */ /* 0x000fc4000fffe0ff */
[----:B------:R-:W-:Y:S02]  /*1c50*/  UIADD3 UR37, UPT, UPT, UR4, 0x1, URZ ;  /* 0x0000000104257890 */ /* 0x000fe4000fffe0ff */
[----:B--234-:R-:W-:-:S12]  /*1c60*/  UIADD3 UR44, UPT, UPT, -UR4, URZ, URZ ;  /* 0x000000ff042c7290 */ /* 0x01cfd8000fffe1ff */
.L_x_42:
[----:B------:R-:W-:Y:S01]  /*1c70*/  UISETP.NE.AND UP0, UPT, UR47, URZ, UPT ;  /* 0x000000ff2f00728c */ /* 0x000fe2000bf05270 */
[----:B------:R-:W1:Y:S08]  /*1c80*/  S2UR UR47, SR_CgaCtaId ;  /* 0x00000000002f79c3 */ /* 0x000e700000008800 */
[----:B------:R-:W-:Y:S05]  /*1c90*/  BRA.U UP0, `(.L_x_23) ;  /* 0x0000000100347547 */ /* 0x000fea000b800000 */
[----:B------:R-:W2:Y:S01]  /*1ca0*/  S2R R0, SR_CgaCtaId ;  /* 0x0000000000007919 */ /* 0x000ea20000008800 */
[----:B------:R-:W-:-:S04]  /*1cb0*/  MOV R2, 0x400 ;  /* 0x0000040000027802 */ /* 0x000fc80000000f00 */
[----:B--2---:R-:W-:Y:S02]  /*1cc0*/  LEA R0, R0, R2, 0x18 ;  /* 0x0000000200007211 */ /* 0x004fe400078ec0ff */
[----:B------:R-:W-:-:S03]  /*1cd0*/  SHF.L.U32 R2, R8, 0x1f, RZ ;  /* 0x0000001f08027819 */ /* 0x000fc600000006ff */
[----:B------:R-:W-:-:S04]  /*1ce0*/  IMAD R0, R9, 0x8, R0 ;  /* 0x0000000809007824 */ /* 0x000fc800078e0200 */
[----:B------:R-:W2:Y:S02]  /*1cf0*/  SYNCS.PHASECHK.TRANS64.TRYWAIT P0, [R0+URZ+0x130], R2 ;  /* 0x00013002000075a7 */ /* 0x000ea400080011ff */
[----:B--2---:R-:W-:Y:S05]  /*1d00*/  @!P0 BRA `(.L_x_24) ;  /* 0x0000007400588947 */ /* 0x004fea0003800000 */
.L_x_152:
[----:B------:R-:W-:Y:S01]  /*1d10*/  VIADD R9, R9, 0x1 ;  /* 0x0000000109097836 */ /* 0x000fe20000000000 */
[----:B------:R2:W-:Y:S04]  /*1d20*/  SYNCS.ARRIVE.TRANS64.A1T0 RZ, [R0+URZ+0x120], RZ ;  /* 0x000120ff00ff79a7 */ /* 0x0005e800081000ff */
[----:B------:R-:W-:-:S04]  /*1d30*/  ISETP.NE.AND P0, PT, R9, 0x2, PT ;  /* 0x000000020900780c */ /* 0x000fc80003f05270 */
[----:B------:R-:W-:Y:S02]  /*1d40*/  SEL R9, R9, RZ, P0 ;  /* 0x000000ff09097207 */ /* 0x000fe40000000000 */
[----:B--2---:R-:W-:-:S04]  /*1d50*/  SEL R0, RZ, 0x1, P0 ;  /* 0x00000001ff007807 */ /* 0x004fc80000000000 */
[----:B------:R-:W-:-:S07]  /*1d60*/  LOP3.LUT R8, R8, R0, RZ, 0x3c, !PT ;  /* 0x0000000008087212 */ /* 0x000fce00078e3cff */
.L_x_23:
[----:B------:R-:W-:Y:S01]  /*1d70*/  UMOV UR6, 0x400 ;  /* 0x0000040000067882 */ /* 0x000fe20000000000 */
[----:B------:R-:W-:Y:S01]  /*1d80*/  UISETP.GE.U32.AND UP0, UPT, UR50, 0x7f, UPT ;  /* 0x0000007f3200788c */ /* 0x000fe2000bf06070 */
[----:B------:R-:W-:Y:S01]  /*1d90*/  SHF.L.U32 R0, R12, 0x1f, RZ ;  /* 0x0000001f0c007819 */ /* 0x000fe200000006ff */
[----:B-1----:R-:W-:Y:S02]  /*1da0*/  ULEA UR6, UR47, UR6, 0x18 ;  /* 0x000000062f067291 */ /* 0x002fe4000f8ec0ff */
[----:B------:R-:W-:Y:S02]  /*1db0*/  ULEA UR11, UR28, UR46, 0x7 ;  /* 0x0000002e1c0b7291 */ /* 0x000fe4000f8e38ff */
[----:B------:R-:W-:Y:S01]  /*1dc0*/  ULEA UR4, UR7, UR6, 0x3 ;  /* 0x0000000607047291 */ /* 0x000fe2000f8e18ff */
[----:B------:R-:W-:-:S08]  /*1dd0*/  UMOV UR13, URZ ;  /* 0x000000ff000d7c82 */ /* 0x000fd00008000000 */
[----:B------:R1:W2:Y:S01]  /*1de0*/  SYNCS.PHASECHK.TRANS64.TRYWAIT P0, [UR4+0x38], R0 ;  /* 0x00003800ff0075a7 */ /* 0x0002a20008001104 */
[----:B------:R-:W-:-:S04]  /*1df0*/  ULEA.HI UR4, UR20, UR20, URZ, 0x1 ;  /* 0x0000001414047291 */ /* 0x000fc8000f8f08ff */
[----:B------:R-:W-:-:S04]  /*1e00*/  USHF.L.U32 UR4, UR4, 0x6, URZ ;  /* 0x0000000604047899 */ /* 0x000fc800080006ff */
[----:B------:R-:W-:Y:S01]  /*1e10*/  ULOP3.LUT UR34, UR49, 0xffffff80, UR4, 0xf8, !UPT ;  /* 0xffffff8031227892 */ /* 0x000fe2000f8ef804 */
[----:B------:R-:W-:Y:S11]  /*1e20*/  BRA.U !UP0, `(.L_x_25) ;  /* 0x0000000108d87547 */ /* 0x000ff6000b800000 */
[----:B------:R-:W-:Y:S01]  /*1e30*/  UMOV UR18, UR44 ;  /* 0x0000002c00127c82 */ /* 0x000fe20008000000 */
[----:B------:R-:W-:Y:S01]  /*1e40*/  UMOV UR4, UR7 ;  /* 0x0000000700047c82 */ /* 0x000fe20008000000 */
[----:B------:R-:W-:Y:S01]  /*1e50*/  UMOV UR10, URZ ;  /* 0x000000ff000a7c82 */ /* 0x000fe20008000000 */
[----:B------:R-:W-:-:S05]  /*1e60*/  UMOV UR35, UR29 ;  /* 0x0000001d00237c82 */ /* 0x000fca0008000000 */
.L_x_31:
[----:B------:R-:W-:Y:S01]  /*1e70*/  ULEA UR33, UR4, UR6, 0x3 ;  /* 0x0000000604217291 */ /* 0x000fe2000f8e18ff */
[----:B------:R-:W-:Y:S01]  /*1e80*/  @P3 MOV R2, 0x8000 ;  /* 0x0000800000023802 */ /* 0x000fe20000000f00 */
[----:B--2-4-:R-:W-:Y:S10]  /*1e90*/  @P0 BRA `(.L_x_26) ;  /* 0x00000000000c0947 */ /* 0x014ff40003800000 */
[----:B------:R-:W-:-:S04]  /*1ea0*/  SHF.L.U32 R3, R12, 0x1f, RZ ;  /* 0x0000001f0c037819 */ /* 0x000fc800000006ff */
[----:B------:R-:W2:Y:S02]  /*1eb0*/  SYNCS.PHASECHK.TRANS64.TRYWAIT P0, [UR33+0x38], R3 ;  /* 0x00003803ff0075a7 */ /* 0x000ea40008001121 */
[----:B--2---:R-:W-:Y:S05]  /*1ec0*/  @!P0 BRA `(.L_x_27) ;  /* 0x0000007000fc8947 */ /* 0x004fea0003800000 */
.L_x_26:
[----:B------:R2:W-:Y:S01]  /*1ed0*/  @P3 SYNCS.ARRIVE.TRANS64 RZ, [UR33], R2 ;  /* 0x00000002ffff39a7 */ /* 0x0005e20008000021 */
[----:B------:R-:W-:Y:S02]  /*1ee0*/  ULOP3.LUT UR5, UR25, 0x2, URZ, 0xfc, !UPT ;  /* 0x0000000219057892 */ /* 0x000fe4000f8efcff */
[----:B------:R-:W-:Y:S02]  /*1ef0*/  UIADD3 UR18, UPT, UPT, UR18, 0x1, URZ ;  /* 0x0000000112127890 */ /* 0x000fe4000fffe0ff */
[----:B------:R-:W-:Y:S02]  /*1f00*/  UISETP.NE.AND UP0, UPT, UR5, 0x2, UPT ;  /* 0x000000020500788c */ /* 0x000fe4000bf05270 */
[----:B------:R-:W-:-:S07]  /*1f10*/  UISETP.NE.AND UP2, UPT, UR18, 0x1, UPT ;  /* 0x000000011200788c */ /* 0x000fce000bf45270 */
[----:B------:R-:W-:Y:S05]  /*1f20*/  BRA.U UP0, `(.L_x_28) ;  /* 0x0000000100047547 */ /* 0x000fea000b800000 */
[----:B------:R-:W-:Y:S05]  /*1f30*/  BPT.TRAP 0x1 ;  /* 0x000000040000795c */ /* 0x000fea0000300000 */
.L_x_28:
[----:B------:R-:W-:Y:S04]  /*1f40*/  BSSY.RECONVERGENT B0, `(.L_x_29) ;  /* 0x0000003000007945 */ /* 0x000fe80003800200 */
[----:B------:R-:W-:Y:S05]  /*1f50*/  @!P2 BRA `(.L_x_30) ;  /* 0x000000000004a947 */ /* 0x000fea0003800000 */
[----:B------:R-:W-:Y:S05]  /*1f60*/  BPT.TRAP 0x1 ;  /* 0x000000040000795c */ /* 0x000fea0000300000 */
.L_x_30:
[----:B------:R-:W-:Y:S05]  /*1f70*/  BSYNC.RECONVERGENT B0 ;  /* 0x0000000000007941 */ /* 0x000fea0003800200 */
.L_x_29:
[----:B------:R-:W-:Y:S02]  /*1f80*/  UIADD3 UR5, UPT, UPT, UR4, 0x1, URZ ;  /* 0x0000000104057890 */ /* 0x000fe4000fffe0ff */
[----:B------:R-:W-:Y:S02]  /*1f90*/  USHF.L.U32 UR4, UR4, 0xc, URZ ;  /* 0x0000000c04047899 */ /* 0x000fe400080006ff */
[----:B------:R-:W-:Y:S02]  /*1fa0*/  UISETP.NE.AND UP0, UPT, UR5, 0x7, UPT ;  /* 0x000000070500788c */ /* 0x000fe4000bf05270 */
[----:B------:R-:W-:Y:S02]  /*1fb0*/  ULOP3.LUT UR32, UR27, UR4, URZ, 0xfc, !UPT ;  /* 0x000000041b207292 */ /* 0x000fe4000f8efcff */
[----:B------:R-:W-:Y:S02]  /*1fc0*/  USEL UR8, URZ, 0x1, UP0 ;  /* 0x00000001ff087887 */ /* 0x000fe40008000000 */
[----:B------:R-:W-:-:S02]  /*1fd0*/  USEL UR7, UR5, URZ, UP0 ;  /* 0x000000ff05077287 */ /* 0x000fc40008000000 */
[----:B------:R-:W-:Y:S02]  /*1fe0*/  UIADD3 UR16, UP1, UPT, UR30, 0x80, URZ ;  /* 0x000000801e107890 */ /* 0x000fe4000ff3e0ff */
[----:B------:R-:W-:Y:S01]  /*1ff0*/  ULEA UR5, UR7, UR6, 0x3 ;  /* 0x0000000607057291 */ /* 0x000fe2000f8e18ff */
[----:B------:R-:W-:Y:S01]  /*2000*/  LOP3.LUT R12, R12, UR8, RZ, 0x3c, !PT ;  /* 0x000000080c0c7c12 */ /* 0x000fe2000f8e3cff */
[----:B------:R-:W-:Y:S02]  /*2010*/  ULOP3.LUT UR8, UR26, UR4, URZ, 0xfc, !UPT ;  /* 0x000000041a087292 */ /* 0x000fe4000f8efcff */
[----:B------:R-:W-:Y:S01]  /*2020*/  ULEA UR32, UR32, UR6, 0x1 ;  /* 0x0000000620207291 */ /* 0x000fe2000f8e08ff */
[----:B-1----:R-:W-:Y:S01]  /*2030*/  SHF.L.U32 R0, R12, 0x1f, RZ ;  /* 0x0000001f0c007819 */ /* 0x002fe200000006ff */
[----:B------:R-:W-:Y:S02]  /*2040*/  UIADD3 UR14, UP0, UPT, UR30, 0x180, URZ ;  /* 0x000001801e0e7890 */ /* 0x000fe4000ff1e0ff */
[----:B------:R-:W-:Y:S01]  /*2050*/  ULEA UR8, UR8, UR6, 0x1 ;  /* 0x0000000608087291 */ /* 0x000fe2000f8e08ff */
[----:B------:R3:W4:Y:S01]  /*2060*/  SYNCS.PHASECHK.TRANS64.TRYWAIT P0, [UR5+0x38], R0 ;  /* 0x00003800ff0075a7 */ /* 0x0007220008001105 */
[----:B------:R-:W-:-:S02]  /*2070*/  ULOP3.LUT UR33, UR33, 0xfefffff8, URZ, 0xc0, !UPT ;  /* 0xfefffff821217892 */ /* 0x000fc4000f8ec0ff */
[----:B------:R-:W-:Y:S02]  /*2080*/  UIADD3.X UR17, UPT, UPT, URZ, UR31, URZ, UP1, !UPT ;  /* 0x0000001fff117290 */ /* 0x000fe40008ffe4ff */
[----:B------:R-:W-:Y:S02]  /*2090*/  UIADD3 UR32, UPT, UPT, UR32, 0x4300, URZ ;  /* 0x0000430020207890 */ /* 0x000fe4000fffe0ff */
[----:B------:R-:W-:Y:S02]  /*20a0*/  UPRMT UR5, URZ, 0x5410, UR24 ;  /* 0x00005410ff057896 */ /* 0x000fe40008000018 */
[----:B------:R-:W-:Y:S02]  /*20b0*/  UIADD3 UR8, UPT, UPT, UR8, 0x12300, URZ ;  /* 0x0001230008087890 */ /* 0x000fe4000fffe0ff */
[----:B------:R-:W-:Y:S02]  /*20c0*/  UIADD3.X UR15, UPT, UPT, URZ, UR31, URZ, UP0, !UPT ;  /* 0x0000001fff0f7290 */ /* 0x000fe400087fe4ff */
[----:B------:R-:W-:Y:S01]  /*20d0*/  UPRMT UR4, URZ, 0x5410, UR21 ;  /* 0x00005410ff047896 */ /* 0x000fe20008000015 */
[----:B------:R-:W-:Y:S01]  /*20e0*/  UMOV UR22, 0x0 ;  /* 0x0000000000167882 */ /* 0x000fe20000000000 */
[----:B------:R-:W-:Y:S01]  /*20f0*/  UMOV UR23, 0x10000000 ;  /* 0x1000000000177882 */ /* 0x000fe20000000000 */
[----:B------:R-:W-:Y:S01]  /*2100*/  UMOV UR12, UR36 ;  /* 0x00000024000c7c82 */ /* 0x000fe20008000000 */
[----:B------:R-:W-:Y:S01]  /*2110*/  UMOV UR9, UR33 ;  /* 0x0000002100097c82 */ /* 0x000fe20008000000 */
[----:B------:R1:W-:Y:S01]  /*2120*/  UTMALDG.3D.MULTICAST.2CTA [UR32], [UR16], UR5, desc[UR22] ;  /* 0x00001620100073b4 */ /* 0x0003e20008211805 */
[----:B------:R-:W-:-:S03]  /*2130*/  UMOV UR13, UR37 ;  /* 0x00000025000d7c82 */ /* 0x000fc60008000000 */
[----:B------:R2:W-:Y:S01]  /*2140*/  UTMALDG.3D.MULTICAST.2CTA [UR8], [UR14], UR4, desc[UR22] ;  /* 0x000016080e0073b4 */ /* 0x0005e20008211804 */
[----:B-1----:R-:W-:Y:S02]  /*2150*/  UIADD3 UR35, UPT, UPT, UR35, 0x40, URZ ;  /* 0x0000004023237890 */ /* 0x002fe4000fffe0ff */
[----:B--2---:R-:W-:Y:S01]  /*2160*/  UIADD3 UR10, UPT, UPT, UR10, 0x40, URZ ;  /* 0x000000400a0a7890 */ /* 0x004fe2000fffe0ff */
[----:B------:R-:W-:Y:S01]  /*2170*/  UMOV UR4, UR7 ;  /* 0x0000000700047c82 */ /* 0x000fe20008000000 */
[----:B---3--:R-:W-:Y:S10]  /*2180*/  BRA.U UP2, `(.L_x_31) ;  /* 0xfffffffd02387547 */ /* 0x008ff4000b83ffff */
.L_x_25:
[----:B------:R-:W-:Y:S01]  /*2190*/  ULEA UR4, UR7, UR6, 0x3 ;  /* 0x0000000607047291 */ /* 0x000fe2000f8e18ff */
[----:B-1----:R-:W-:Y:S01]  /*21a0*/  SHF.L.U32 R0, R12, 0x1f, RZ ;  /* 0x0000001f0c007819 */ /* 0x002fe200000006ff */
[----:B------:R-:W-:Y:S01]  /*21b0*/  @!P1 SYNCS.ARRIVE.TRANS64.A1T0 RZ, [UR6+0xb8], RZ ;  /* 0x0000b8ffffff99a7 */ /* 0x000fe20008100006 */
[----:B------:R-:W-:-:S06]  /*21c0*/  UISETP.GT.AND UP0, UPT, UR43, UR42, UPT ;  /* 0x0000002a2b00728c */ /* 0x000fcc000bf04270 */
[----:B--2-4-:R1:W2:Y:S03]  /*21d0*/  SYNCS.PHASECHK.TRANS64.TRYWAIT P0, [UR4+0x38], R0 ;  /* 0x00003800ff0075a7 */ /* 0x0142a60008001104 */
[----:B------:R-:W-:Y:S05]  /*21e0*/  BRA.U !UP0, `(.L_x_32) ;  /* 0x0000000108d47547 */ /* 0x000fea000b800000 */
[----:B------:R-:W-:Y:S01]  /*21f0*/  UIADD3 UR28, UPT, UPT, UR48, UR13, URZ ;  /* 0x0000000d301c7290 */ /* 0x000fe2000fffe0ff */
[----:B------:R-:W-:-:S11]  /*2200*/  UMOV UR4, UR7 ;  /* 0x0000000700047c82 */ /* 0x000fd60008000000 */
.L_x_38:
[----:B------:R-:W-:Y:S01]  /*2210*/  ULEA UR17, UR4, UR6, 0x3 ;  /* 0x0000000604117291 */ /* 0x000fe2000f8e18ff */
[----:B--2---:R-:W-:Y:S01]  /*2220*/  @P3 MOV R2, 0x8000 ;  /* 0x0000800000023802 */ /* 0x004fe20000000f00 */
[----:B--2-4-:R-:W-:Y:S10]  /*2230*/  @P0 BRA `(.L_x_33) ;  /* 0x00000000000c0947 */ /* 0x014ff40003800000 */
[----:B------:R-:W-:-:S04]  /*2240*/  SHF.L.U32 R3, R12, 0x1f, RZ ;  /* 0x0000001f0c037819 */ /* 0x000fc800000006ff */
[----:B------:R-:W2:Y:S02]  /*2250*/  SYNCS.PHASECHK.TRANS64.TRYWAIT P0, [UR17+0x38], R3 ;  /* 0x00003803ff0075a7 */ /* 0x000ea40008001111 */
[----:B--2---:R-:W-:Y:S05]  /*2260*/  @!P0 BRA `(.L_x_34) ;  /* 0x00000070002c8947 */ /* 0x004fea0003800000 */
.L_x_33:
[----:B------:R2:W-:Y:S01]  /*2270*/  @P3 SYNCS.ARRIVE.TRANS64 RZ, [UR17], R2 ;  /* 0x00000002ffff39a7 */ /* 0x0005e20008000011 */
[----:B------:R-:W-:-:S04]  /*2280*/  ULOP3.LUT UR5, UR25, 0x2, URZ, 0xfc, !UPT ;  /* 0x0000000219057892 */ /* 0x000fc8000f8efcff */
[----:B------:R-:W-:-:S09]  /*2290*/  UISETP.NE.AND UP0, UPT, UR5, 0x2, UPT ;  /* 0x000000020500788c */ /* 0x000fd2000bf05270 */
[----:B------:R-:W-:Y:S05]  /*22a0*/  BRA.U UP0, `(.L_x_35) ;  /* 0x0000000100047547 */ /* 0x000fea000b800000 */
[----:B------:R-:W-:Y:S05]  /*22b0*/  BPT.TRAP 0x1 ;  /* 0x000000040000795c */ /* 0x000fea0000300000 */
.L_x_35:
[----:B------:R-:W-:Y:S04]  /*22c0*/  BSSY.RECONVERGENT B0, `(.L_x_36) ;  /* 0x0000003000007945 */ /* 0x000fe80003800200 */
[----:B------:R-:W-:Y:S05]  /*22d0*/  @!P2 BRA `(.L_x_37) ;  /* 0x000000000004a947 */ /* 0x000fea0003800000 */
[----:B------:R-:W-:Y:S05]  /*22e0*/  BPT.TRAP 0x1 ;  /* 0x000000040000795c */ /* 0x000fea0000300000 */
.L_x_37:
[----:B------:R-:W-:Y:S05]  /*22f0*/  BSYNC.RECONVERGENT B0 ;  /* 0x0000000000007941 */ /* 0x000fea0003800200 */
.L_x_36:
[----:B------:R-:W-:Y:S02]  /*2300*/  UIADD3 UR5, UPT, UPT, UR4, 0x1, URZ ;  /* 0x0000000104057890 */ /* 0x000fe4000fffe0ff */
[----:B------:R-:W-:Y:S02]  /*2310*/  USHF.L.U32 UR4, UR4, 0xc, URZ ;  /* 0x0000000c04047899 */ /* 0x000fe400080006ff */
[----:B------:R-:W-:Y:S02]  /*2320*/  UISETP.NE.AND UP0, UPT, UR5, 0x7, UPT ;  /* 0x000000070500788c */ /* 0x000fe4000bf05270 */
[----:B------:R-:W-:Y:S02]  /*2330*/  USHF.L.U32 UR10, UR13, 0x6, URZ ;  /* 0x000000060d0a7899 */ /* 0x000fe400080006ff */
[----:B------:R-:W-:Y:S02]  /*2340*/  USEL UR8, URZ, 0x1, UP0 ;  /* 0x00000001ff087887 */ /* 0x000fe40008000000 */
[----:B------:R-:W-:-:S02]  /*2350*/  USEL UR7, UR5, URZ, UP0 ;  /* 0x000000ff05077287 */ /* 0x000fc40008000000 */
[----:B------:R-:W-:Y:S02]  /*2360*/  UIADD3 UR22, UP0, UPT, UR30, 0x180, URZ ;  /* 0x000001801e167890 */ /* 0x000fe4000ff1e0ff */
[----:B------:R-:W-:Y:S01]  /*2370*/  ULEA UR5, UR7, UR6, 0x3 ;  /* 0x0000000607057291 */ /* 0x000fe2000f8e18ff */
[----:B------:R-:W-:Y:S01]  /*2380*/  LOP3.LUT R12, R12, UR8, RZ, 0x3c, !PT ;  /* 0x000000080c0c7c12 */ /* 0x000fe2000f8e3cff */
[----:B------:R-:W-:Y:S02]  /*2390*/  UIADD3 UR13, UPT, UPT, UR13, 0x1, URZ ;  /* 0x000000010d0d7890 */ /* 0x000fe4000fffe0ff */
[----:B------:R-:W-:Y:S01]  /*23a0*/  UIADD3 UR14, UP1, UPT, UR30, 0x80, URZ ;  /* 0x000000801e0e7890 */ /* 0x000fe2000ff3e0ff */
[----:B-1----:R-:W-:Y:S01]  /*23b0*/  SHF.L.U32 R0, R12, 0x1f, RZ ;  /* 0x0000001f0c007819 */ /* 0x002fe200000006ff */
[----:B------:R-:W-:Y:S02]  /*23c0*/  UIADD3.X UR23, UPT, UPT, URZ, UR31, URZ, UP0, !UPT ;  /* 0x0000001fff177290 */ /* 0x000fe400087fe4ff */
[----:B------:R-:W-:Y:S01]  /*23d0*/  UISETP.NE.AND UP0, UPT, UR13, UR28, UPT ;  /* 0x0000001c0d00728c */ /* 0x000fe2000bf05270 */
[----:B------:R3:W4:Y:S01]  /*23e0*/  SYNCS.PHASECHK.TRANS64.TRYWAIT P0, [UR5+0x38], R0 ;  /* 0x00003800ff0075a7 */ /* 0x0007220008001105 */
[----:B------:R-:W-:-:S02]  /*23f0*/  ULOP3.LUT UR5, UR27, UR4, URZ, 0xfc, !UPT ;  /* 0x000000041b057292 */ /* 0x000fc4000f8efcff */
[----:B------:R-:W-:Y:S02]  /*2400*/  ULOP3.LUT UR4, UR26, UR4, URZ, 0xfc, !UPT ;  /* 0x000000041a047292 */ /* 0x000fe4000f8efcff */
[----:B------:R-:W-:Y:S02]  /*2410*/  ULEA UR5, UR5, UR6, 0x1 ;  /* 0x0000000605057291 */ /* 0x000fe4000f8e08ff */
[----:B------:R-:W-:Y:S02]  /*2420*/  ULEA UR4, UR4, UR6, 0x1 ;  /* 0x0000000604047291 */ /* 0x000fe4000f8e08ff */
[----:B------:R-:W-:Y:S02]  /*2430*/  UIADD3 UR16, UPT, UPT, UR5, 0x4300, URZ ;  /* 0x0000430005107890 */ /* 0x000fe4000fffe0ff */
[----:B------:R-:W-:Y:S02]  /*2440*/  ULOP3.LUT UR17, UR17, 0xfefffff8, URZ, 0xc0, !UPT ;  /* 0xfefffff811117892 */ /* 0x000fe4000f8ec0ff */
[----:B------:R-:W-:-:S02]  /*2450*/  ULOP3.LUT UR19, UR29, UR10, URZ, 0xfc, !UPT ;  /* 0x0000000a1d137292 */ /* 0x000fc4000f8efcff */
[----:B------:R-:W-:Y:S02]  /*2460*/  UIADD3.X UR15, UPT, UPT, URZ, UR31, URZ, UP1, !UPT ;  /* 0x0000001fff0f7290 */ /* 0x000fe40008ffe4ff */
[----:B------:R-:W-:Y:S02]  /*2470*/  UPRMT UR5, URZ, 0x5410, UR24 ;  /* 0x00005410ff057896 */ /* 0x000fe40008000018 */
[----:B------:R-:W-:Y:S02]  /*2480*/  UIADD3 UR8, UPT, UPT, UR4, 0x12300, URZ ;  /* 0x0001230004087890 */ /* 0x000fe4000fffe0ff */
[----:B------:R-:W-:Y:S01]  /*2490*/  UPRMT UR4, URZ, 0x5410, UR21 ;  /* 0x00005410ff047896 */ /* 0x000fe20008000015 */
[----:B------:R-:W-:Y:S01]  /*24a0*/  UMOV UR32, 0x0 ;  /* 0x0000000000207882 */ /* 0x000fe20000000000 */
[----:B------:R-:W-:Y:S01]  /*24b0*/  UMOV UR33, 0x10000000 ;  /* 0x1000000000217882 */ /* 0x000fe20000000000 */
[----:B------:R-:W-:Y:S01]  /*24c0*/  UMOV UR18, UR34 ;  /* 0x0000002200127c82 */ /* 0x000fe20008000000 */
[----:B------:R-:W-:Y:S01]  /*24d0*/  UMOV UR20, UR36 ;  /* 0x0000002400147c82 */ /* 0x000fe20008000000 */
[----:B------:R-:W-:Y:S01]  /*24e0*/  UMOV UR12, UR36 ;  /* 0x00000024000c7c82 */ /* 0x000fe20008000000 */
[----:B------:R-:W-:Y:S01]  /*24f0*/  UMOV UR9, UR17 ;  /* 0x0000001100097c82 */ /* 0x000fe20008000000 */
[----:B------:R-:W-:Y:S02]  /*2500*/  UTMALDG.3D.MULTICAST.2CTA [UR16], [UR14], UR5, desc[UR32] ;  /* 0x000020100e0073b4 */ /* 0x000fe40008211805 */
[----:B------:R1:W-:Y:S02]  /*2510*/  UTMALDG.3D.MULTICAST.2CTA [UR8], [UR22], UR4, desc[UR32] ;  /* 0x00002008160073b4 */ /* 0x0003e40008211804 */
[----:B-1----:R-:W-:Y:S01]  /*2520*/  UMOV UR4, UR7 ;  /* 0x0000000700047c82 */ /* 0x002fe20008000000 */
[----:B---3--:R-:W-:Y:S05]  /*2530*/  BRA.U UP0, `(.L_x_38) ;  /* 0xfffffffd00347547 */ /* 0x008fea000b83ffff */
.L_x_32:
[C---:B------:R-:W-:Y:S01]  /*2540*/  LEA R3, R11.reuse, UR6, 0x3 ;  /* 0x000000060b037c11 */ /* 0x040fe2000f8e18ff */
[----:B------:R-:W-:Y:S01]  /*2550*/  NOP ;  /* 0x0000000000007918 */ /* 0x000fe20000000000 */
[----:B-1----:R-:W-:Y:S02]  /*2560*/  SHF.L.U32 R0, R10, 0x1f, RZ ;  /* 0x0000001f0a007819 */ /* 0x002fe400000006ff */
[----:B------:R-:W-:Y:S02]  /*2570*/  LEA R4, R11, UR6, 0x4 ;  /* 0x000000060b047c11 */ /* 0x000fe4000f8e20ff */
[----:B--2-4-:R-:W1:Y:S02]  /*2580*/  SYNCS.PHASECHK.TRANS64.TRYWAIT P0, [R3+URZ+0xc0], R0 ;  /* 0x0000c000030075a7 */ /* 0x014e6400080011ff */
[----:B-1----:R-:W-:Y:S05]  /*2590*/  @!P0 BRA `(.L_x_39) ;  /* 0x0000006c00788947 */ /* 0x002fea0003800000 */
.L_x_155:
[----:B------:R-:W2:Y:S01]  /*25a0*/  LDS.128 R4, [R4+0x150] ;  /* 0x0001500004047984 */ /* 0x000ea20000000c00 */
[----:B------:R-:W-:Y:S01]  /*25b0*/  UISETP.GE.AND UP0, UPT, UR45, 0x1, UPT ;  /* 0x000000012d00788c */ /* 0x000fe2000bf06270 */
[----:B------:R-:W-:Y:S01]  /*25c0*/  @!PT LDS RZ, [RZ] ;  /* 0x00000000fffff984 */ /* 0x000fe20000000800 */
[----:B------:R-:W-:Y:S01]  /*25d0*/  @!PT LDS RZ, [RZ] ;  /* 0x00000000fffff984 */ /* 0x000fe20000000800 */
[----:B------:R-:W-:Y:S01]  /*25e0*/  @!PT LDS RZ, [RZ] ;  /* 0x00000000fffff984 */ /* 0x000fe20000000800 */
[----:B------:R-:W-:Y:S01]  /*25f0*/  @!PT LDS RZ, [RZ] ;  /* 0x00000000fffff984 */ /* 0x000fe20000000800 */
[----:B------:R3:W-:Y:S06]  /*2600*/  MEMBAR.ALL.CTA ;  /* 0x0000000000007992 */ /* 0x0007ec0000008000 */
[----:B---3--:R-:W3:Y:S01]  /*2610*/  FENCE.VIEW.ASYNC.S ;  /* 0x00000000000073c6 */ /* 0x008ee20000000000 */
[----:B--2---:R-:W-:-:S13]  /*2620*/  LOP3.LUT P0, RZ, R6, 0x1, RZ, 0xc0, !PT ;  /* 0x0000000106ff7812 */ /* 0x004fda000780c0ff */
[----:B---3--:R-:W-:Y:S01]  /*2630*/  VOTEU.ANY UP1, P0 ;  /* 0x0000000000ff7886 */ /* 0x008fe20000020100 */
[----:B------:R-:W-:-:S13]  /*2640*/  PLOP3.LUT P0, PT, PT, PT, UP1, 0x80, 0x8 ;  /* 0x000000000008781c */ /* 0x000fda0003f0f018 */
[----:B-1----:R-:W-:Y:S02]  /*2650*/  @P0 LOP3.LUT R0, R5, 0xffff, RZ, 0xc0, !PT ;  /* 0x0000ffff05000812 */ /* 0x002fe400078ec0ff */
[----:B------:R-:W-:Y:S02]  /*2660*/  @P0 MOV R2, R4 ;  /* 0x0000000400020202 */ /* 0x000fe40000000f00 */
[----:B------:R-:W-:Y:S01]  /*2670*/  @P0 R2UR UR5, R0 ;  /* 0x00000000000502ca */ /* 0x000fe200000e0000 */
[----:B------:R-:W-:Y:S01]  /*2680*/  VIADD R0, R3, 0xd0 ;  /* 0x000000d003007836 */ /* 0x000fe20000000000 */
[----:B------:R-:W-:Y:S02]  /*2690*/  @P0 SHF.R.U32.HI R4, RZ, 0x10, R5 ;  /* 0x00000010ff040819 */ /* 0x000fe40000011605 */
[----:B------:R-:W-:Y:S02]  /*26a0*/  @P0 R2UR UR8, R2 ;  /* 0x00000000020802ca */ /* 0x000fe400000e0000 */
[----:B------:R-:W-:-:S02]  /*26b0*/  PRMT R0, RZ, 0x654, R0 ;  /* 0x00000654ff007816 */ /* 0x000fc40000000000 */
[----:B------:R-:W-:Y:S02]  /*26c0*/  @P0 R2UR UR4, R4 ;  /* 0x00000000040402ca */ /* 0x000fe400000e0000 */
[----:B------:R1:W-:Y:S03]  /*26d0*/  SYNCS.ARRIVE.TRANS64.RED.A1T0 RZ, [R0+URZ], RZ ;  /* 0x000000ff00ff79a7 */ /* 0x0003e600081004ff */
[----:B------:R-:W-:-:S04]  /*26e0*/  @UP1 UMOV UR38, UR5 ;  /* 0x0000000500261c82 */ /* 0x000fc80008000000 */
[----:B------:R-:W-:-:S04]  /*26f0*/  @UP1 UMOV UR39, UR8 ;  /* 0x0000000800271c82 */ /* 0x000fc80008000000 */
[----:B------:R-:W-:Y:S01]  /*2700*/  @UP1 UMOV UR36, UR4 ;  /* 0x0000000400241c82 */ /* 0x000fe20008000000 */
[----:B------:R-:W-:Y:S05]  /*2710*/  BRA.U !UP0, `(.L_x_40) ;  /* 0x0000000108d47547 */ /* 0x000fea000b800000 */
[----:B------:R-:W2:Y:S01]  /*2720*/  LDCU.128 UR12, c[0x0][0xb10] ;  /* 0x00016200ff0c77ac */ /* 0x000ea20008000c00 */
[----:B------:R-:W3:Y:S01]  /*2730*/  LDCU UR28, c[0x0][0xb20] ;  /* 0x00016400ff1c77ac */ /* 0x000ee20008000800 */
[----:B------:R-:W4:Y:S01]  /*2740*/  LDCU UR20, c[0x0][0xb0c] ;  /* 0x00016180ff1477ac */ /* 0x000f220008000800 */
[----:B------:R-:W1:Y:S01]  /*2750*/  LDCU.64 UR10, c[0x0][0xb28] ;  /* 0x00016500ff0a77ac */ /* 0x000e620008000a00 */
[----:B------:R-:W-:Y:S02]  /*2760*/  UISETP.NE.AND UP3, UPT, UR45, 0x1, UPT ;  /* 0x000000012d00788c */ /* 0x000fe4000bf65270 */
[----:B--2---:R-:W-:Y:S02]  /*2770*/  UIMAD.WIDE.U32 UR8, UR40, UR15, URZ ;  /* 0x0000000f280872a5 */ /* 0x004fe4000f8e00ff */
[----:B------:R-:W-:Y:S02]  /*2780*/  UIMAD.WIDE.U32 UR4, UR41, UR12, URZ ;  /* 0x0000000c290472a5 */ /* 0x000fe4000f8e00ff */
[----:B------:R-:W-:-:S02]  /*2790*/  UISETP.NE.AND UP0, UPT, UR14, 0x1, UPT ;  /* 0x000000010e00788c */ /* 0x000fc4000bf05270 */
[----:B------:R-:W-:Y:S01]  /*27a0*/  UIMAD.WIDE.U32 UR22, UR38, UR15, URZ ;  /* 0x0000000f261672a5 */ /* 0x000fe2000f8e00ff */
[----:B------:R-:W-:Y:S02]  /*27b0*/  UMOV UR8, UR9 ;  /* 0x0000000900087c82 */ /* 0x000fe40008000000 */
[----:B------:R-:W-:Y:S01]  /*27c0*/  UMOV UR4, UR5 ;  /* 0x0000000500047c82 */ /* 0x000fe20008000000 */
[----:B---3--:R-:W-:Y:S02]  /*27d0*/  USHF.R.U32.HI UR8, URZ, UR28, UR8 ;  /* 0x0000001cff087299 */ /* 0x008fe40008011608 */
[----:B----4-:R-:W-:Y:S02]  /*27e0*/  UISETP.NE.AND UP2, UPT, UR20, 0x1, UPT ;  /* 0x000000011400788c */ /* 0x010fe4000bf45270 */
[----:B------:R-:W-:Y:S02]  /*27f0*/  USHF.R.U32.HI UR4, URZ, UR13, UR4 ;  /* 0x0000000dff047299 */ /* 0x000fe40008011604 */
[----:B------:R-:W-:-:S02]  /*2800*/  USEL UR5, UR40, UR8, !UP0 ;  /* 0x0000000828057287 */ /* 0x000fc4000c000000 */
[----:B------:R-:W-:Y:S02]  /*2810*/  USEL UR8, UR41, UR4, !UP2 ;  /* 0x0000000429087287 */ /* 0x000fe4000d000000 */
[----:B-1----:R-:W-:Y:S01]  /*2820*/  UIMAD.WIDE.U32 UR16, UR5, UR10, URZ ;  /* 0x0000000a051072a5 */ /* 0x002fe2000f8e00ff */
[----:B------:R-:W-:Y:S01]  /*2830*/  UMOV UR4, UR23 ;  /* 0x0000001700047c82 */ /* 0x000fe20008000000 */
[----:B------:R-:W-:Y:S02]  /*2840*/  UIMAD.WIDE.U32 UR18, UR39, UR12, URZ ;  /* 0x0000000c271272a5 */ /* 0x000fe4000f8e00ff */
[----:B------:R-:W-:-:S03]  /*2850*/  UIMAD.WIDE.U32 UR22, UR8, UR10, URZ ;  /* 0x0000000a081672a5 */ /* 0x000fc6000f8e00ff */
[----:B------:R-:W-:Y:S01]  /*2860*/  UMOV UR16, UR17 ;  /* 0x0000001100107c82 */ /* 0x000fe20008000000 */
[----:B------:R-:W-:Y:S02]  /*2870*/  USHF.R.U32.HI UR4, URZ, UR28, UR4 ;  /* 0x0000001cff047299 */ /* 0x000fe40008011604 */
[----:B------:R-:W-:Y:S01]  /*2880*/  @UP3 USHF.R.U32.HI UR5, URZ, UR11, UR16 ;  /* 0x0000000bff053299 */ /* 0x000fe20008011610 */
[----:B------:R-:W-:Y:S01]  /*2890*/  UMOV UR18, UR19 ;  /* 0x0000001300127c82 */ /* 0x000fe20008000000 */
[----:B------:R-:W-:Y:S01]  /*28a0*/  UMOV UR22, UR23 ;  /* 0x0000001700167c82 */ /* 0x000fe20008000000 */
[----:B------:R-:W-:Y:S02]  /*28b0*/  USHF.R.U32.HI UR13, URZ, UR13, UR18 ;  /* 0x0000000dff0d7299 */ /* 0x000fe40008011612 */
[----:B------:R-:W-:Y:S02]  /*28c0*/  USEL UR4, UR38, UR4, !UP0 ;  /* 0x0000000426047287 */ /* 0x000fe4000c000000 */
[----:B------:R-:W-:-:S02]  /*28d0*/  @UP3 USHF.R.U32.HI UR8, URZ, UR11, UR22 ;  /* 0x0000000bff083299 */ /* 0x000fc40008011616 */
[----:B------:R-:W-:Y:S02]  /*28e0*/  UIMAD UR9, UR45, UR5, URZ ;  /* 0x000000052d0972a4 */ /* 0x000fe4000f8e02ff */
[----:B------:R-:W-:Y:S02]  /*28f0*/  USEL UR5, UR39, UR13, !UP2 ;  /* 0x0000000d27057287 */ /* 0x000fe4000d000000 */
[----:B------:R-:W-:Y:S02]  /*2900*/  UIMAD UR12, UR45, UR8, URZ ;  /* 0x000000082d0c72a4 */ /* 0x000fe4000f8e02ff */
[----:B------:R-:W-:Y:S02]  /*2910*/  UISETP.GE.AND UP0, UPT, UR4, UR9, UPT ;  /* 0x000000090400728c */ /* 0x000fe4000bf06270 */
[----:B------:R-:W-:Y:S02]  /*2920*/  UIMAD.WIDE.U32 UR16, UR4, UR10, URZ ;  /* 0x0000000a041072a5 */ /* 0x000fe4000f8e00ff */
[----:B------:R-:W-:-:S02]  /*2930*/  UISETP.GE.OR UP0, UPT, UR5, UR12, UP0 ;  /* 0x0000000c0500728c */ /* 0x000fc40008706670 */
        /* <DEDUP_REMOVED lines=19> */
.L_x_40:
[----:B------:R-:W2:Y:S02]  /*2a70*/  LDCU UR4, c[0x0][0xb30] ;  /* 0x00016600ff0477ac */ /* 0x000ea40008000800 */
[----:B--2---:R-:W-:-:S09]  /*2a80*/  UISETP.NE.AND UP0, UPT, UR4, 0x1, UPT ;  /* 0x000000010400788c */ /* 0x004fd2000bf05270 */
[----:B------:R-:W-:Y:S05]  /*2a90*/  BRA.U UP0, `(.L_x_41) ;  /* 0x0000000100447547 */ /* 0x000fea000b800000 */
[----:B------:R-:W2:Y:S01]  /*2aa0*/  LDCU.128 UR12, c[0x0][0xb10] ;  /* 0x00016200ff0c77ac */ /* 0x000ea20008000c00 */
[----:B------:R-:W3:Y:S01]  /*2ab0*/  LDCU UR10, c[0x0][0xb0c] ;  /* 0x00016180ff0a77ac */ /* 0x000ee20008000800 */
[----:B------:R-:W4:Y:S01]  /*2ac0*/  LDCU UR11, c[0x0][0xb20] ;  /* 0x00016400ff0b77ac */ /* 0x000f220008000800 */
[----:B--2---:R-:W-:Y:S02]  /*2ad0*/  UIMAD.WIDE.U32 UR8, UR39, UR12, URZ ;  /* 0x0000000c270872a5 */ /* 0x004fe4000f8e00ff */
[----:B------:R-:W-:Y:S02]  /*2ae0*/  UIMAD.WIDE.U32 UR4, UR38, UR15, URZ ;  /* 0x0000000f260472a5 */ /* 0x000fe4000f8e00ff */
[----:B---3--:R-:W-:Y:S02]  /*2af0*/  UISETP.NE.AND UP2, UPT, UR10, 0x1, UPT ;  /* 0x000000010a00788c */ /* 0x008fe4000bf45270 */
[----:B------:R-:W-:Y:S01]  /*2b00*/  UISETP.NE.AND UP0, UPT, UR14, 0x1, UPT ;  /* 0x000000010e00788c */ /* 0x000fe2000bf05270 */
[----:B------:R-:W-:-:S02]  /*2b10*/  UMOV UR8, UR9 ;  /* 0x0000000900087c82 */ /* 0x000fc40008000000 */
[----:B------:R-:W-:Y:S01]  /*2b20*/  UMOV UR4, UR5 ;  /* 0x0000000500047c82 */ /* 0x000fe20008000000 */
[----:B------:R-:W-:Y:S02]  /*2b30*/  USHF.R.U32.HI UR13, URZ, UR13, UR8 ;  /* 0x0000000dff0d7299 */ /* 0x000fe40008011608 */
[----:B----4-:R-:W-:Y:S02]  /*2b40*/  USHF.R.U32.HI UR4, URZ, UR11, UR4 ;  /* 0x0000000bff047299 */ /* 0x010fe40008011604 */
[----:B------:R-:W-:Y:S02]  /*2b50*/  USEL UR5, UR39, UR13, !UP2 ;  /* 0x0000000d27057287 */ /* 0x000fe4000d000000 */
[----:B------:R-:W-:-:S04]  /*2b60*/  USEL UR4, UR38, UR4, !UP0 ;  /* 0x0000000426047287 */ /* 0x000fc8000c000000 */
[----:B------:R-:W-:Y:S02]  /*2b70*/  UIADD3 UR8, UPT, UPT, UR5, -UR4, URZ ;  /* 0x8000000405087290 */ /* 0x000fe4000fffe0ff */
[----:B------:R-:W-:Y:S02]  /*2b80*/  UIADD3 UR4, UPT, UPT, -UR5, UR4, URZ ;  /* 0x0000000405047290 */ /* 0x000fe4000fffe1ff */
[----:B------:R-:W-:Y:S02]  /*2b90*/  UIMAD UR38, UR8, UR14, UR38 ;  /* 0x0000000e082672a4 */ /* 0x000fe4000f8e0226 */
[----:B------:R-:W-:-:S12]  /*2ba0*/  UIMAD UR39, UR4, UR10, UR39 ;  /* 0x0000000a042772a4 */ /* 0x000fd8000f8e0227 */
.L_x_41:
[----:B------:R-:W-:Y:S01]  /*2bb0*/  VIADD R11, R11, 0x1 ;  /* 0x000000010b0b7836 */ /* 0x000fe20000000000 */
[----:B------:R-:W-:Y:S01]  /*2bc0*/  R2UR UR4, R52 ;  /* 0x00000000340472ca */ /* 0x000fe200000e0000 */
[----:B------:R-:W-:Y:S01]  /*2bd0*/  UIADD3 UR20, UPT, UPT, UR39, UR63, URZ ;  /* 0x0000003f27147290 */ /* 0x000fe2000fffe0ff */
[----:B------:R-:W-:Y:S02]  /*2be0*/  PLOP3.LUT P1, PT, PT, PT, PT, 0x80, 0x8 ;  /* 0x000000000008781c */ /* 0x000fe40003f2f070 */
[----:B------:R-:W-:-:S04]  /*2bf0*/  ISETP.NE.AND P0, PT, R11, 0x2, PT ;  /* 0x000000020b00780c */ /* 0x000fc80003f05270 */
[----:B-1----:R-:W-:Y:S02]  /*2c00*/  SEL R0, RZ, 0x1, P0 ;  /* 0x00000001ff007807 */ /* 0x002fe40000000000 */
[----:B------:R-:W-:Y:S02]  /*2c10*/  SEL R11, R11, RZ, P0 ;  /* 0x000000ff0b0b7207 */ /* 0x000fe40000000000 */
[----:B------:R-:W-:Y:S01]  /*2c20*/  LOP3.LUT R10, R10, R0, RZ, 0x3c, !PT ;  /* 0x000000000a0a7212 */ /* 0x000fe200078e3cff */
[----:B------:R-:W-:Y:S01]  /*2c30*/  UIADD3 UR28, UPT, UPT, UR38, UR4, URZ ;  /* 0x00000004261c7290 */ /* 0x000fe2000fffe0ff */
[----:B------:R-:W-:Y:S11]  /*2c40*/  BRA.U UP1, `(.L_x_42) ;  /* 0xfffffff101087547 */ /* 0x000ff6000b83ffff */
[----:B------:R-:W-:Y:S01]  /*2c50*/  UIADD3 UR8, UPT, UPT, UR6, 0x38, URZ ;  /* 0x0000003806087890 */ /* 0x000fe2000fffe0ff */
[----:B------:R-:W-:-:S03]  /*2c60*/  SHF.L.U32 R2, R12, 0x1f, RZ ;  /* 0x0000001f0c027819 */ /* 0x000fc600000006ff */
[----:B------:R-:W-:-:S09]  /*2c70*/  ULEA UR4, UR7, UR8, 0x3 ;  /* 0x0000000807047291 */ /* 0x000fd2000f8e18ff */
[----:B------:R-:W1:Y:S02]  /*2c80*/  SYNCS.PHASECHK.TRANS64.TRYWAIT P0, [UR4], R2 ;  /* 0x00000002ff0075a7 */ /* 0x000e640008001104 */
[----:B-1----:R-:W-:Y:S05]  /*2c90*/  @!P0 BRA `(.L_x_43) ;  /* 0x0000006400cc8947 */ /* 0x002fea0003800000 */
.L_x_157:
[----:B------:R-:W-:-:S04]  /*2ca0*/  UIADD3 UR4, UPT, UPT, UR7, 0x1, URZ ;  /* 0x0000000107047890 */ /* 0x000fc8000fffe0ff */
[----:B------:R-:W-:-:S04]  /*2cb0*/  UISETP.NE.AND UP0, UPT, UR4, 0x7, UPT ;  /* 0x000000070400788c */ /* 0x000fc8000bf05270 */
[----:B------:R-:W-:Y:S02]  /*2cc0*/  USEL UR6, URZ, 0x1, UP0 ;  /* 0x00000001ff067887 */ /* 0x000fe40008000000 */
[----:B------:R-:W-:-:S04]  /*2cd0*/  USEL UR4, UR4, URZ, UP0 ;  /* 0x000000ff04047287 */ /* 0x000fc80008000000 */
[----:B------:R-:W-:Y:S01]  /*2ce0*/  ULEA UR5, UR4, UR8, 0x3 ;  /* 0x0000000804057291 */ /* 0x000fe2000f8e18ff */
[----:B-1----:R-:W-:-:S04]  /*2cf0*/  LOP3.LUT R2, R12, UR6, RZ, 0x3c, !PT ;  /* 0x000000060c027c12 */ /* 0x002fc8000f8e3cff */
[----:B------:R-:W-:-:S04]  /*2d00*/  SHF.L.U32 R3, R2, 0x1f, RZ ;  /* 0x0000001f02037819 */ /* 0x000fc800000006ff */
[----:B------:R-:W1:Y:S02]  /*2d10*/  SYNCS.PHASECHK.TRANS64.TRYWAIT P0, [UR5], R3 ;  /* 0x00000003ff0075a7 */ /* 0x000e640008001105 */
[----:B-1----:R-:W-:Y:S05]  /*2d20*/  @!P0 BRA `(.L_x_44) ;  /* 0x0000006400c08947 */ /* 0x002fea0003800000 */
.L_x_159:
[----:B------:R-:W-:-:S04]  /*2d30*/  UIADD3 UR4, UPT, UPT, UR4, 0x1, URZ ;  /* 0x0000000104047890 */ /* 0x000fc8000fffe0ff */
[----:B------:R-:W-:-:S04]  /*2d40*/  UISETP.NE.AND UP0, UPT, UR4, 0x7, UPT ;  /* 0x000000070400788c */ /* 0x000fc8000bf05270 */
[----:B------:R-:W-:Y:S02]  /*2d50*/  USEL UR6, URZ, 0x1, UP0 ;  /* 0x00000001ff067887 */ /* 0x000fe40008000000 */
[----:B------:R-:W-:-:S04]  /*2d60*/  USEL UR4, UR4, URZ, UP0 ;  /* 0x000000ff04047287 */ /* 0x000fc80008000000 */
[----:B------:R-:W-:Y:S01]  /*2d70*/  ULEA UR5, UR4, UR8, 0x3 ;  /* 0x0000000804057291 */ /* 0x000fe2000f8e18ff */
[----:B------:R-:W-:-:S04]  /*2d80*/  LOP3.LUT R2, R2, UR6, RZ, 0x3c, !PT ;  /* 0x0000000602027c12 */ /* 0x000fc8000f8e3cff */
[----:B-1----:R-:W-:-:S04]  /*2d90*/  SHF.L.U32 R3, R2, 0x1f, RZ ;  /* 0x0000001f02037819 */ /* 0x002fc800000006ff */
[----:B------:R-:W1:Y:S02]  /*2da0*/  SYNCS.PHASECHK.TRANS64.TRYWAIT P0, [UR5], R3 ;  /* 0x00000003ff0075a7 */ /* 0x000e640008001105 */
[----:B-1----:R-:W-:Y:S05]  /*2db0*/  @!P0 BRA `(.L_x_45) ;  /* 0x0000006400b48947 */ /* 0x002fea0003800000 */
.L_x_161:
        /* <DEDUP_REMOVED lines=9> */
.L_x_163:
        /* <DEDUP_REMOVED lines=9> */
.L_x_165:
        /* <DEDUP_REMOVED lines=9> */
.L_x_167:
[----:B------:R-:W-:-:S04]  /*2f70*/  UIADD3 UR4, UPT, UPT, UR4, 0x1, URZ ;  /* 0x0000000104047890 */ /* 0x000fc8000fffe0ff */
[----:B------:R-:W-:-:S04]  /*2f80*/  UISETP.NE.AND UP0, UPT, UR4, 0x7, UPT ;  /* 0x000000070400788c */ /* 0x000fc8000bf05270 */
[----:B------:R-:W-:Y:S02]  /*2f90*/  USEL UR5, URZ, 0x1, UP0 ;  /* 0x00000001ff057887 */ /* 0x000fe40008000000 */
[----:B------:R-:W-:-:S04]  /*2fa0*/  USEL UR4, UR4, URZ, UP0 ;  /* 0x000000ff04047287 */ /* 0x000fc80008000000 */
[----:B------:R-:W-:Y:S01]  /*2fb0*/  ULEA UR4, UR4, UR8, 0x3 ;  /* 0x0000000804047291 */ /* 0x000fe2000f8e18ff */
[----:B------:R-:W-:-:S04]  /*2fc0*/  LOP3.LUT R2, R2, UR5, RZ, 0x3c, !PT ;  /* 0x0000000502027c12 */ /* 0x000fc8000f8e3cff */
[----:B------:R-:W-:Y:S01]  /*2fd0*/  SHF.L.U32 R2, R2, 0x1f, RZ ;  /* 0x0000001f02027819 */ /* 0x000fe200000006ff */
[----:B-1----:R-:W-:-:S07]  /*2fe0*/  IMAD.U32 R0, RZ, RZ, UR4 ;  /* 0x00000004ff007e24 */ /* 0x002fce000f8e00ff */
.L_x_49:
[----:B-1----:R1:W2:Y:S02]  /*2ff0*/  SYNCS.PHASECHK.TRANS64.TRYWAIT P0, [R0+URZ], R2 ;  /* 0x00000002000075a7 */ /* 0x0022a400080011ff */
[----:B--2---:R-:W-:Y:S05]  /*3000*/  @!P0 NANOSLEEP.SYNCS 0x989680 ;  /* 0x009896800000895d */ /* 0x004fea0003900000 */
[----:B------:R-:W2:Y:S02]  /*3010*/  @!P0 SYNCS.PHASECHK.TRANS64 P0, [R0+URZ], R2 ;  /* 0x00000002000085a7 */ /* 0x000ea400080010ff */
[----:B--2---:R-:W-:Y:S05]  /*3020*/  @P0 EXIT ;  /* 0x000000000000094d */ /* 0x004fea0003800000 */
[----:B------:R-:W-:Y:S05]  /*3030*/  BRA `(.L_x_49) ;  /* 0xfffffffc00ec7947 */ /* 0x000fea000383ffff */
.L_x_22:
[----:B------:R-:W-:-:S04]  /*3040*/  UISETP.NE.AND UP0, UPT, UR47, URZ, UPT ;  /* 0x000000ff2f00728c */ /* 0x000fc8000bf05270 */
[----:B------:R-:W-:-:S09]  /*3050*/  UISETP.NE.OR UP0, UPT, UR25, 0x1, UP0 ;  /* 0x000000011900788c */ /* 0x000fd20008705670 */
[----:B------:R-:W-:Y:S05]  /*3060*/  BRA.U UP0, `(.L_x_50) ;  /* 0x0000000500487547 */ /* 0x000fea000b800000 */
[----:B------:R-:W-:Y:S01]  /*3070*/  ISETP.GE.U32.AND P2, PT, R0, 0x10, PT ;  /* 0x000000100000780c */ /* 0x000fe20003f46070 */
[----:B------:R-:W-:Y:S01]  /*3080*/  IMAD.MOV.U32 R12, RZ, RZ, 0x1 ;  /* 0x00000001ff0c7424 */ /* 0x000fe200078e00ff */
[----:B------:R-:W-:Y:S02]  /*3090*/  CS2R R10, SRZ ;  /* 0x00000000000a7805 */ /* 0x000fe4000001ff00 */
[----:B------:R-:W-:Y:S01]  /*30a0*/  CS2R R8, SRZ ;  /* 0x0000000000087805 */ /* 0x000fe2000001ff00 */
[----:B------:R-:W-:Y:S01]  /*30b0*/  UMOV UR6, 0x400 ;  /* 0x0000040000067882 */ /* 0x000fe20000000000 */
[----:B------:R-:W-:Y:S01]  /*30c0*/  UMOV UR5, URZ ;  /* 0x000000ff00057c82 */ /* 0x000fe20008000000 */
[----:B------:R-:W-:-:S12]  /*30d0*/  ULEA UR6, UR47, UR6, 0x18 ;  /* 0x000000062f067291 */ /* 0x000fd8000f8ec0ff */
.L_x_54:
[----:B------:R-:W-:Y:S02]  /*30e0*/  LEA R2, R8, UR6, 0x3 ;  /* 0x0000000608027c11 */ /* 0x000fe4000f8e18ff */
[----:B------:R-:W-:-:S03]  /*30f0*/  SHF.L.U32 R4, R9, 0x1f, RZ ;  /* 0x0000001f09047819 */ /* 0x000fc600000006ff */
[----:B------:R-:W-:Y:S01]  /*3100*/  VIADD R5, R2, 0x130 ;  /* 0x0000013002057836 */ /* 0x000fe20000000000 */
[----:B------:R-:W1:Y:S02]  /*3110*/  SYNCS.PHASECHK.TRANS64.TRYWAIT P0, [R2+URZ+0x120], R4 ;  /* 0x00012004020075a7 */ /* 0x000e6400080011ff */
[----:B-1----:R-:W-:Y:S05]  /*3120*/  @!P0 BRA `(.L_x_51) ;  /* 0x0000006400388947 */ /* 0x002fea0003800000 */
.L_x_168:
[----:B------:R-:W-:Y:S01]  /*3130*/  ULEA UR4, UR5, UR6, 0x3 ;  /* 0x0000000605047291 */ /* 0x000fe2000f8e18ff */
[----:B-1----:R-:W-:Y:S01]  /*3140*/  PRMT R2, RZ, 0x654, R5 ;  /* 0x00000654ff027816 */ /* 0x002fe20000000005 */
[----:B------:R-:W-:Y:S01]  /*3150*/  @!P2 IMAD.MOV.U32 R4, RZ, RZ, 0x10 ;  /* 0x00000010ff04a424 */ /* 0x000fe200078e00ff */
[----:B------:R-:W-:Y:S01]  /*3160*/  SHF.L.U32 R5, R12, 0x1f, RZ ;  /* 0x0000001f0c057819 */ /* 0x000fe200000006ff */
[----:B------:R-:W-:Y:S01]  /*3170*/  UIADD3 UR7, UPT, UPT, UR4, 0xc0, URZ ;  /* 0x000000c004077890 */ /* 0x000fe2000fffe0ff */
[----:B------:R1:W-:Y:S05]  /*3180*/  SYNCS.ARRIVE.TRANS64.RED.A1T0 RZ, [R2+URZ], RZ ;  /* 0x000000ff02ff79a7 */ /* 0x0003ea00081004ff */
[----:B------:R-:W-:Y:S01]  /*3190*/  IMAD.U32 R6, RZ, RZ, UR7 ;  /* 0x00000007ff067e24 */ /* 0x000fe2000f8e00ff */
[----:B------:R-:W2:Y:S04]  /*31a0*/  SYNCS.PHASECHK.TRANS64.TRYWAIT P0, [UR4+0xd0], R5 ;  /* 0x0000d005ff0075a7 */ /* 0x000ea80008001104 */
[----:B------:R-:W-:Y:S01]  /*31b0*/  PRMT R6, R0, 0x654, R6 ;  /* 0x0000065400067816 */ /* 0x000fe20000000006 */
[----:B-12---:R-:W-:Y:S06]  /*31c0*/  @!P0 BRA `(.L_x_52) ;  /* 0x0000006400248947 */ /* 0x006fec0003800000 */
.L_x_170:
[----:B------:R-:W-:Y:S01]  /*31d0*/  ULEA UR8, UR5, UR6, 0x4 ;  /* 0x0000000605087291 */ /* 0x000fe2000f8e20ff */
[----:B------:R-:W-:Y:S01]  /*31e0*/  SEL R3, R6, R3, !P2 ;  /* 0x0000000306037207 */ /* 0x000fe20005000000 */
[----:B------:R-:W-:Y:S01]  /*31f0*/  UIADD3 UR9, UPT, UPT, UR4, 0xc0, URZ ;  /* 0x000000c004097890 */ /* 0x000fe2000fffe0ff */
[----:B-1----:R-:W-:Y:S01]  /*3200*/  LEA R2, R11, UR6, 0x3 ;  /* 0x000000060b027c11 */ /* 0x002fe2000f8e18ff */
[----:B------:R-:W-:Y:S01]  /*3210*/  UIADD3 UR8, UPT, UPT, UR8, 0x150, URZ ;  /* 0x0000015008087890 */ /* 0x000fe2000fffe0ff */
[----:B------:R1:W-:Y:S01]  /*3220*/  @!P2 SYNCS.ARRIVE.TRANS64.RED RZ, [R3+URZ], R4 ;  /* 0x0000000403ffa9a7 */ /* 0x0003e200080004ff */
[----:B------:R-:W-:Y:S01]  /*3230*/  UIADD3 UR4, UPT, UPT, UR5, 0x1, URZ ;  /* 0x0000000105047890 */ /* 0x000fe2000fffe0ff */
[----:B------:R-:W-:-:S03]  /*3240*/  VIADD R8, R8, 0x1 ;  /* 0x0000000108087836 */ /* 0x000fc60000000000 */
[----:B------:R-:W-:Y:S02]  /*3250*/  UISETP.NE.AND UP0, UPT, UR4, 0x2, UPT ;  /* 0x000000020400788c */ /* 0x000fe4000bf05270 */
[----:B------:R-:W-:Y:S01]  /*3260*/  ISETP.NE.AND P0, PT, R8, 0x2, PT ;  /* 0x000000020800780c */ /* 0x000fe20003f05270 */
[----:B------:R-:W-:Y:S06]  /*3270*/  UGETNEXTWORKID.BROADCAST [UR8], [UR9] ;  /* 0x00000000080073ca */ /* 0x000fec0008000100 */
[----:B------:R-:W-:Y:S02]  /*3280*/  USEL UR7, URZ, 0x1, UP0 ;  /* 0x00000001ff077887 */ /* 0x000fe40008000000 */
[----:B------:R-:W-:-:S04]  /*3290*/  USEL UR5, UR4, URZ, UP0 ;  /* 0x000000ff04057287 */ /* 0x000fc80008000000 */
[----:B------:R-:W-:Y:S02]  /*32a0*/  LOP3.LUT R12, R12, UR7, RZ, 0x3c, !PT ;  /* 0x000000070c0c7c12 */ /* 0x000fe4000f8e3cff */
[----:B-1----:R-:W-:-:S04]  /*32b0*/  SHF.L.U32 R4, R10, 0x1f, RZ ;  /* 0x0000001f0a047819 */ /* 0x002fc800000006ff */
[----:B------:R-:W1:Y:S02]  /*32c0*/  SYNCS.PHASECHK.TRANS64.TRYWAIT P1, [R2+URZ+0xc0], R4 ;  /* 0x0000c004020075a7 */ /* 0x000e6400080211ff */
[----:B-1----:R-:W-:Y:S05]  /*32d0*/  @!P1 BRA `(.L_x_53) ;  /* 0x0000006000f89947 */ /* 0x002fea0003800000 */
.L_x_171:
[C---:B-1----:R-:W-:Y:S01]  /*32e0*/  LEA R4, R11.reuse, UR6, 0x4 ;  /* 0x000000060b047c11 */ /* 0x042fe2000f8e20ff */
[----:B------:R-:W-:Y:S01]  /*32f0*/  VIADD R2, R2, 0xd0 ;  /* 0x000000d002027836 */ /* 0x000fe20000000000 */
[----:B------:R-:W-:Y:S01]  /*3300*/  SEL R8, R8, RZ, P0 ;  /* 0x000000ff08087207 */ /* 0x000fe20000000000 */
[----:B------:R-:W-:-:S03]  /*3310*/  VIADD R11, R11, 0x1 ;  /* 0x000000010b0b7836 */ /* 0x000fc60000000000 */
[----:B------:R-:W1:Y:S01]  /*3320*/  LDS.128 R4, [R4+0x150] ;  /* 0x0001500004047984 */ /* 0x000e620000000c00 */
[----:B------:R-:W-:Y:S02]  /*3330*/  PRMT R2, RZ, 0x654, R2 ;  /* 0x00000654ff027816 */ /* 0x000fe40000000002 */
[C---:B------:R-:W-:Y:S01]  /*3340*/  ISETP.NE.AND P1, PT, R11.reuse, 0x2, PT ;  /* 0x000000020b00780c */ /* 0x040fe20003f25270 */
[----:B------:R-:W-:Y:S01]  /*3350*/  @!PT LDS RZ, [RZ] ;  /* 0x00000000fffff984 */ /* 0x000fe20000000800 */
[----:B------:R-:W-:Y:S01]  /*3360*/  @!PT LDS RZ, [RZ] ;  /* 0x00000000fffff984 */ /* 0x000fe20000000800 */
[----:B------:R-:W-:Y:S01]  /*3370*/  @!PT LDS RZ, [RZ] ;  /* 0x00000000fffff984 */ /* 0x000fe20000000800 */
[----:B------:R-:W-:Y:S01]  /*3380*/  @!PT LDS RZ, [RZ] ;  /* 0x00000000fffff984 */ /* 0x000fe20000000800 */
[----:B------:R2:W-:Y:S06]  /*3390*/  MEMBAR.ALL.CTA ;  /* 0x0000000000007992 */ /* 0x0005ec0000008000 */
[----:B--2---:R-:W2:Y:S01]  /*33a0*/  FENCE.VIEW.ASYNC.S ;  /* 0x00000000000073c6 */ /* 0x004ea20000000000 */
[----:B------:R-:W-:Y:S01]  /*33b0*/  SEL R11, R11, RZ, P1 ;  /* 0x000000ff0b0b7207 */ /* 0x000fe20000800000 */
[----:B--2---:R2:W-:Y:S01]  /*33c0*/  SYNCS.ARRIVE.TRANS64.RED.A1T0 RZ, [R2+URZ], RZ ;  /* 0x000000ff02ff79a7 */ /* 0x0045e200081004ff */
[----:B-1----:R-:W-:-:S02]  /*33d0*/  LOP3.LUT P3, RZ, R6, 0x1, RZ, 0xc0, !PT ;  /* 0x0000000106ff7812 */ /* 0x002fc4000786c0ff */
[----:B------:R-:W-:-:S04]  /*33e0*/  SEL R4, RZ, 0x1, P1 ;  /* 0x00000001ff047807 */ /* 0x000fc80000800000 */
[----:B------:R-:W-:Y:S02]  /*33f0*/  LOP3.LUT R10, R10, R4, RZ, 0x3c, !PT ;  /* 0x000000040a0a7212 */ /* 0x000fe400078e3cff */
[----:B--2---:R-:W-:-:S04]  /*3400*/  SEL R2, RZ, 0x1, P0 ;  /* 0x00000001ff027807 */ /* 0x004fc80000000000 */
[----:B------:R-:W-:Y:S01]  /*3410*/  LOP3.LUT R9, R9, R2, RZ, 0x3c, !PT ;  /* 0x0000000209097212 */ /* 0x000fe200078e3cff */
[----:B------:R-:W-:Y:S06]  /*3420*/  @P3 BRA `(.L_x_54) ;  /* 0xfffffffc002c3947 */ /* 0x000fec000383ffff */
[----:B------:R-:W-:Y:S01]  /*3430*/  ULEA UR4, UR5, UR6, 0x3 ;  /* 0x0000000605047291 */ /* 0x000fe2000f8e18ff */
[----:B------:R-:W-:-:S08]  /*3440*/  SHF.L.U32 R2, R12, 0x1f, RZ ;  /* 0x0000001f0c027819 */ /* 0x000fd000000006ff */
[----:B------:R-:W1:Y:S02]  /*3450*/  SYNCS.PHASECHK.TRANS64 P0, [UR4+0xd0], R2 ;  /* 0x0000d002ff0075a7 */ /* 0x000e640008001004 */
[----:B-1----:R-:W-:Y:S05]  /*3460*/  @P0 BRA `(.L_x_55) ;  /* 0x0000000000080947 */ /* 0x002fea0003800000 */
[----:B------:R-:W1:Y:S02]  /*3470*/  SYNCS.PHASECHK.TRANS64.TRYWAIT P0, [UR4+0xd0], R2 ;  /* 0x0000d002ff0075a7 */ /* 0x000e640008001104 */
[----:B-1----:R-:W-:Y:S05]  /*3480*/  @!P0 BRA `(.L_x_56) ;  /* 0x0000006000a08947 */ /* 0x002fea0003800000 */
.L_x_55:
[----:B------:R-:W-:-:S04]  /*3490*/  UIADD3 UR7, UPT, UPT, UR5, 0x1, URZ ;  /* 0x0000000105077890 */ /* 0x000fc8000fffe0ff */
[----:B------:R-:W-:-:S04]  /*34a0*/  UISETP.NE.AND UP0, UPT, UR7, 0x2, UPT ;  /* 0x000000020700788c */ /* 0x000fc8000bf05270 */
[----:B------:R-:W-:Y:S02]  /*34b0*/  USEL UR8, URZ, 0x1, UP0 ;  /* 0x00000001ff087887 */ /* 0x000fe40008000000 */
[----:B------:R-:W-:-:S04]  /*34c0*/  USEL UR7, UR7, URZ, UP0 ;  /* 0x000000ff07077287 */ /* 0x000fc80008000000 */
[----:B------:R-:W-:Y:S01]  /*34d0*/  ULEA UR7, UR7, UR6, 0x3 ;  /* 0x0000000607077291 */ /* 0x000fe2000f8e18ff */
[----:B-1----:R-:W-:-:S04]  /*34e0*/  LOP3.LUT R2, R12, UR8, RZ, 0x3c, !PT ;  /* 0x000000080c027c12 */ /* 0x002fc8000f8e3cff */
[----:B------:R-:W-:-:S04]  /*34f0*/  SHF.L.U32 R0, R2, 0x1f, RZ ;  /* 0x0000001f02007819 */ /* 0x000fc800000006ff */
[----:B------:R-:W1:Y:S02]  /*3500*/  SYNCS.PHASECHK.TRANS64 P0, [UR7+0xd0], R0 ;  /* 0x0000d000ff0075a7 */ /* 0x000e640008001007 */
[----:B-1----:R-:W-:Y:S05]  /*3510*/  @P0 EXIT ;  /* 0x000000000000094d */ /* 0x002fea0003800000 */
[----:B------:R-:W-:Y:S02]  /*3520*/  SHF.L.U32 R2, R2, 0x1f, RZ ;  /* 0x0000001f02027819 */ /* 0x000fe400000006ff */
[----:B------:R-:W-:-:S07]  /*3530*/  MOV R0, UR7 ;  /* 0x0000000700007c02 */ /* 0x000fce0008000f00 */
.L_x_57:
[----:B-1----:R1:W2:Y:S02]  /*3540*/  SYNCS.PHASECHK.TRANS64.TRYWAIT P0, [R0+URZ+0xd0], R2 ;  /* 0x0000d002000075a7 */ /* 0x0022a400080011ff */
[----:B--2---:R-:W-:Y:S05]  /*3550*/  @!P0 NANOSLEEP.SYNCS 0x989680 ;  /* 0x009896800000895d */ /* 0x004fea0003900000 */
[----:B------:R-:W2:Y:S02]  /*3560*/  @!P0 SYNCS.PHASECHK.TRANS64 P0, [R0+URZ+0xd0], R2 ;  /* 0x0000d002000085a7 */ /* 0x000ea400080010ff */
[----:B--2---:R-:W-:Y:S05]  /*3570*/  @P0 EXIT ;  /* 0x000000000000094d */ /* 0x004fea0003800000 */
[----:B------:R-:W-:Y:S05]  /*3580*/  BRA `(.L_x_57) ;  /* 0xfffffffc00ec7947 */ /* 0x000fea000383ffff */
.L_x_50:
[----:B------:R-:W-:Y:S05]  /*3590*/  BRA.U UP4, `(.L_x_58) ;  /* 0x0000001104d47547 */ /* 0x000fea000b800000 */
[----:B------:R-:W-:Y:S01]  /*35a0*/  UMOV UR4, 0x40 ;  /* 0x0000004000047882 */ /* 0x000fe20000000000 */
[----:B------:R-:W-:Y:S01]  /*35b0*/  NOP ;  /* 0x0000000000007918 */ /* 0x000fe20000000000 */
[----:B------:R-:W-:Y:S01]  /*35c0*/  ULEA UR5, UR47, UR4, 0x18 ;  /* 0x000000042f057291 */ /* 0x000fe2000f8ec0ff */
[----:B------:R-:W-:Y:S02]  /*35d0*/  UMOV UR6, 0x400 ;  /* 0x0000040000067882 */ /* 0x000fe40000000000 */
[----:B------:R-:W-:-:S06]  /*35e0*/  ULEA UR6, UR47, UR6, 0x18 ;  /* 0x000000062f067291 */ /* 0x000fcc000f8ec0ff */
[----:B------:R-:W1:Y:S02]  /*35f0*/  LDS.U8 R0, [UR5+0x1c] ;  /* 0x00001c05ff007984 */ /* 0x000e640008000000 */
[----:B-1----:R-:W-:-:S13]  /*3600*/  ISETP.NE.AND P0, PT, R0, RZ, PT ;  /* 0x000000ff0000720c */ /* 0x002fda0003f05270 */
[----:B------:R-:W-:Y:S05]  /*3610*/  @P0 BRA `(.L_x_59) ;  /* 0x0000000400080947 */ /* 0x000fea0003800000 */
[----:B------:R-:W-:Y:S02]  /*3620*/  UISETP.NE.U32.AND UP1, UPT, UR46, 0x1, UPT ;  /* 0x000000012e00788c */ /* 0x000fe4000bf25070 */
[----:B------:R-:W-:-:S07]  /*3630*/  UIADD3 UR7, UPT, UPT, UR5, 0x8, URZ ;  /* 0x0000000805077890 */ /* 0x000fce000fffe0ff */
[----:B------:R-:W-:Y:S05]  /*3640*/  BRA.U !UP1, `(.L_x_60) ;  /* 0x00000001099c7547 */ /* 0x000fea000b800000 */
[----:B------:R-:W-:Y:S01]  /*3650*/  ELECT P0, URZ, PT ;  /* 0x0000000000ff782f */ /* 0x000fe20003800000 */
[----:B------:R-:W-:-:S12]  /*3660*/  BSSY B0, `(.L_x_60) ;  /* 0x0000025000007945 */ /* 0x000fd80003800000 */
[----:B------:R-:W-:Y:S05]  /*3670*/  @!P0 BRA `(.L_x_61) ;  /* 0x00000000008c8947 */ /* 0x000fea0003800000 */
[----:B------:R-:W-:-:S05]  /*3680*/  UMOV UR4, 0x10 ;  /* 0x0000001000047882 */ /* 0x000fca0000000000 */
[----:B------:R-:W-:Y:S04]  /*3690*/  DEPBAR.LE SB1, 0x36 ;  /* 0x00009d800000791a */ /* 0x000fe80000000000 */
[----:B------:R-:W1:Y:S02]  /*36a0*/  UTCATOMSWS.2CTA.FIND_AND_SET.ALIGN UP0, UR4, UR4 ;  /* 0x00000004000475e3 */ /* 0x000e640008200800 */
[----:B-1----:R-:W-:Y:S01]  /*36b0*/  MOV R10, UR4 ;  /* 0x00000004000a7c02 */ /* 0x002fe20008000f00 */
[----:B------:R-:W-:Y:S06]  /*36c0*/  BRA.U UP0, `(.L_x_62) ;  /* 0x0000000100187547 */ /* 0x000fec000b800000 */
.L_x_63:
[----:B------:R-:W-:Y:S05]  /*36d0*/  NANOSLEEP 0x64 ;  /* 0x000000640000795d */ /* 0x000fea0003800000 */
[----:B------:R-:W-:-:S05]  /*36e0*/  UMOV UR4, 0x10 ;  /* 0x0000001000047882 */ /* 0x000fca0000000000 */
[----:B------:R-:W-:Y:S04]  /*36f0*/  DEPBAR.LE SB1, 0x36 ;  /* 0x00009d800000791a */ /* 0x000fe80000000000 */
[----:B------:R-:W1:Y:S02]  /*3700*/  UTCATOMSWS.2CTA.FIND_AND_SET.ALIGN UP0, UR4, UR4 ;  /* 0x00000004000475e3 */ /* 0x000e640008200800 */
[----:B-1----:R-:W-:Y:S01]  /*3710*/  MOV R10, UR4 ;  /* 0x00000004000a7c02 */ /* 0x002fe20008000f00 */
[----:B------:R-:W-:Y:S05]  /*3720*/  BRA.U !UP0, `(.L_x_63) ;  /* 0xfffffffd08e87547 */ /* 0x000fea000b83ffff */
.L_x_62:
[----:B------:R-:W1:Y:S01]  /*3730*/  LDS R6, [UR5+0x10] ;  /* 0x00001005ff067984 */ /* 0x000e620008000800 */
[----:B------:R-:W-:Y:S01]  /*3740*/  IMAD.U32 R0, RZ, RZ, UR6 ;  /* 0x00000006ff007e24 */ /* 0x000fe2000f8e00ff */
[----:B------:R-:W-:-:S03]  /*3750*/  MOV R4, UR48 ;  /* 0x0000003000047c02 */ /* 0x000fc60008000f00 */
[----:B------:R-:W-:Y:S01]  /*3760*/  VIADD R0, R0, 0x170 ;  /* 0x0000017000007836 */ /* 0x000fe20000000000 */
[----:B-1----:R-:W-:-:S04]  /*3770*/  SHF.L.U32 R6, R6, 0x1f, RZ ;  /* 0x0000001f06067819 */ /* 0x002fc800000006ff */
[----:B------:R-:W1:Y:S02]  /*3780*/  SYNCS.PHASECHK.TRANS64.TRYWAIT P0, [UR5+0x8], R6 ;  /* 0x00000806ff0075a7 */ /* 0x000e640008001105 */
[----:B-1----:R-:W-:Y:S05]  /*3790*/  @P0 BRA `(.L_x_64) ;  /* 0x0000000000080947 */ /* 0x002fea0003800000 */
[----:B------:R-:W1:Y:S02]  /*37a0*/  SYNCS.PHASECHK.TRANS64.TRYWAIT P0, [UR5+0x8], R6 ;  /* 0x00000806ff0075a7 */ /* 0x000e640008001105 */
[----:B-1----:R-:W-:Y:S05]  /*37b0*/  @!P0 BRA `(.L_x_65) ;  /* 0x0000005c00ec8947 */ /* 0x002fea0003800000 */
.L_x_64:
[----:B------:R-:W-:Y:S01]  /*37c0*/  PRMT R4, R4, 0x654, R0 ;  /* 0x0000065404047816 */ /* 0x000fe20000000000 */
[----:B------:R-:W-:Y:S01]  /*37d0*/  HFMA2 R0, -RZ, RZ, 0, 5.9604644775390625e-08 ;  /* 0x00000001ff007431 */ /* 0x000fe200000001ff */
[----:B------:R-:W-:Y:S01]  /*37e0*/  UPRMT UR4, UR48, 0x654, UR7 ;  /* 0x0000065430047896 */ /* 0x000fe20008000007 */
[----:B------:R-:W-:Y:S02]  /*37f0*/  IMAD.MOV.U32 R8, RZ, RZ, 0xffff ;  /* 0x0000ffffff087424 */ /* 0x000fe400078e00ff */
[----:B-1----:R-:W-:Y:S02]  /*3800*/  IMAD.MOV.U32 R6, RZ, RZ, 0x4 ;  /* 0x00000004ff067424 */ /* 0x002fe400078e00ff */
[----:B------:R-:W-:Y:S01]  /*3810*/  IMAD.SHL.U32 R9, R10, 0x20, RZ ;  /* 0x000000200a097824 */ /* 0x000fe200078e00ff */
[----:B------:R-:W-:Y:S02]  /*3820*/  MOV R5, UR4 ;  /* 0x0000000400057c02 */ /* 0x000fe40008000f00 */
[-C--:B------:R-:W-:Y:S01]  /*3830*/  SHF.L.U32 R8, R8, R10.reuse, RZ ;  /* 0x0000000a08087219 */ /* 0x080fe200000006ff */
[----:B------:R1:W-:Y:S01]  /*3840*/  SYNCS.ARRIVE.TRANS64.RED RZ, [UR4], R6 ;  /* 0x00000006ffff79a7 */ /* 0x0003e20008000404 */
[----:B------:R-:W-:Y:S01]  /*3850*/  SHF.L.U32 R7, R0, R10, RZ ;  /* 0x0000000a00077219 */ /* 0x000fe200000006ff */
[----:B------:R1:W-:Y:S04]  /*3860*/  STS [UR6+0x170], R9 ;  /* 0x00017009ff007988 */ /* 0x0003e80008000806 */
[----:B------:R1:W-:Y:S04]  /*3870*/  STAS [R4.64], R10 ;  /* 0x0000000a04007dbd */ /* 0x0003e8000c0008ff */
[----:B------:R1:W-:Y:S04]  /*3880*/  ATOMS.OR RZ, [UR5+0x14], R8 ;  /* 0x00001408ffff798c */ /* 0x0003e8000b000005 */
[----:B------:R1:W-:Y:S04]  /*3890*/  ATOMS.OR RZ, [UR5+0x18], R7 ;  /* 0x00001807ffff798c */ /* 0x0003e8000b000005 */
[----:B------:R1:W-:Y:S02]  /*38a0*/  ATOMS.XOR RZ, [UR5+0x10], R0 ;  /* 0x00001000ffff798c */ /* 0x0003e4000b800005 */
.L_x_61:
[----:B------:R-:W-:Y:S05]  /*38b0*/  BSYNC B0 ;  /* 0x0000000000007941 */ /* 0x000fea0003800000 */
.L_x_60:
[----:B------:R-:W-:Y:S05]  /*38c0*/  BRA.U UP1, `(.L_x_66) ;  /* 0x00000001016c7547 */ /* 0x000fea000b800000 */
[----:B------:R-:W-:-:S03]  /*38d0*/  UMOV UR4, 0xffffffff ;  /* 0xffffffff00047882 */ /* 0x000fc60000000000 */
[----:B------:R-:W-:Y:S05]  /*38e0*/  BRA.DIV UR4, `(.L_x_67) ;  /* 0x0000005e04b87947 */ /* 0x000fea000b800000 */
[----:B------:R-:W-:-:S13]  /*38f0*/  ELECT P6, URZ, PT ;  /* 0x0000000000ff782f */ /* 0x000fda00038c0000 */
.L_x_175:
[----:B------:R-:W-:Y:S05]  /*3900*/  @!P6 BRA `(.L_x_66) ;  /* 0x00000000005ce947 */ /* 0x000fea0003800000 */
[----:B-1----:R-:W1:Y:S02]  /*3910*/  LDS R4, [UR5+0x10] ;  /* 0x00001005ff047984 */ /* 0x002e640008000800 */
[----:B-1----:R-:W-:-:S04]  /*3920*/  SHF.L.U32 R4, R4, 0x1f, RZ ;  /* 0x0000001f04047819 */ /* 0x002fc800000006ff */
[----:B------:R-:W1:Y:S02]  /*3930*/  SYNCS.PHASECHK.TRANS64.TRYWAIT P0, [UR5+0x8], R4 ;  /* 0x00000804ff0075a7 */ /* 0x000e640008001105 */
[----:B-1----:R-:W-:Y:S05]  /*3940*/  @P0 BRA `(.L_x_68) ;  /* 0x0000000000080947 */ /* 0x002fea0003800000 */
[----:B------:R-:W1:Y:S02]  /*3950*/  SYNCS.PHASECHK.TRANS64.TRYWAIT P0, [UR5+0x8], R4 ;  /* 0x00000804ff0075a7 */ /* 0x000e640008001105 */
[----:B-1----:R-:W-:Y:S05]  /*3960*/  @!P0 BRA `(.L_x_69) ;  /* 0x0000005c00b88947 */ /* 0x002fea0003800000 */
.L_x_68:
[----:B------:R-:W2:Y:S01]  /*3970*/  LDS R6, [UR6+0x170] ;  /* 0x00017006ff067984 */ /* 0x000ea20008000800 */
[----:B-1----:R-:W-:Y:S02]  /*3980*/  HFMA2 R0, -RZ, RZ, 0, 5.9604644775390625e-08 ;  /* 0x00000001ff007431 */ /* 0x002fe400000001ff */
[----:B------:R-:W-:Y:S01]  /*3990*/  IMAD.MOV.U32 R4, RZ, RZ, 0xffff ;  /* 0x0000ffffff047424 */ /* 0x000fe200078e00ff */
[----:B------:R-:W-:Y:S01]  /*39a0*/  UPRMT UR4, UR48, 0x654, UR7 ;  /* 0x0000065430047896 */ /* 0x000fe20008000007 */
[----:B--2---:R-:W-:-:S03]  /*39b0*/  IMAD.SHL.U32 R5, R6, 0x20, RZ ;  /* 0x0000002006057824 */ /* 0x004fc600078e00ff */
[-C--:B------:R-:W-:Y:S02]  /*39c0*/  SHF.L.U32 R4, R4, R6.reuse, RZ ;  /* 0x0000000604047219 */ /* 0x080fe400000006ff */
[----:B------:R-:W-:Y:S01]  /*39d0*/  SHF.L.U32 R6, R0, R6, RZ ;  /* 0x0000000600067219 */ /* 0x000fe200000006ff */
[----:B------:R2:W-:Y:S04]  /*39e0*/  STS [UR6+0x170], R5 ;  /* 0x00017005ff007988 */ /* 0x0005e80008000806 */
[----:B------:R2:W-:Y:S04]  /*39f0*/  ATOMS.OR RZ, [UR5+0x14], R4 ;  /* 0x00001404ffff798c */ /* 0x0005e8000b000005 */
[----:B------:R2:W-:Y:S01]  /*3a00*/  ATOMS.OR RZ, [UR5+0x18], R6 ;  /* 0x00001806ffff798c */ /* 0x0005e2000b000005 */
[----:B------:R-:W-:Y:S03]  /*3a10*/  SYNCS.ARRIVE.TRANS64.RED.A1T0 RZ, [UR4], RZ ;  /* 0x000000ffffff79a7 */ /* 0x000fe60008100404 */
[----:B------:R2:W-:Y:S01]  /*3a20*/  ATOMS.XOR RZ, [UR5+0x10], R0 ;  /* 0x00001000ffff798c */ /* 0x0005e2000b800005 */
[----:B------:R-:W-:Y:S05]  /*3a30*/  BRA `(.L_x_66) ;  /* 0x0000000000107947 */ /* 0x000fea0003800000 */
.L_x_59:
[----:B------:R-:W-:Y:S02]  /*3a40*/  MOV R0, 0xffffffff ;  /* 0xffffffff00007802 */ /* 0x000fe40000000f00 */
[----:B------:R-:W-:-:S03]  /*3a50*/  MOV R4, 0x3a80 ;  /* 0x00003a8000047802 */ /* 0x000fc60000000f00 */
[----:B------:R1:W-:Y:S04]  /*3a60*/  STS [UR6+0x170], R0 ;  /* 0x00017000ff007988 */ /* 0x0003e80008000806 */
[----:B-1---5:R-:W-:Y:S05]  /*3a70*/  CALL.REL.NOINC `($__internal_1_$__cuda_sm10x_tcgen05_guardrail_trap_phase_invalid_during_alloc) ;  /* 0x00000064008c7944 */ /* 0x022fea0003c00000 */
.L_x_66:
[----:B------:R-:W-:Y:S05]  /*3a80*/  WARPSYNC.ALL ;  /* 0x0000000000007948 */ /* 0x000fea0003800000 */
[----:B------:R-:W3:Y:S01]  /*3a90*/  S2UR UR4, SR_CgaCtaId ;  /* 0x00000000000479c3 */ /* 0x000ee20000008800 */
[----:B------:R-:W-:Y:S01]  /*3aa0*/  UMOV UR26, 0x400 ;  /* 0x00000400001a7882 */ /* 0x000fe20000000000 */
[----:B------:R-:W-:-:S06]  /*3ab0*/  NOP ;  /* 0x0000000000007918 */ /* 0x000fcc0000000000 */
[----:B------:R-:W-:Y:S06]  /*3ac0*/  BAR.ARV 0x6, 0xa0 ;  /* 0x0182800000007b1d */ /* 0x000fec0000002000 */
[----:B------:R-:W4:Y:S01]  /*3ad0*/  LDCU UR6, c[0x0][0x38c] ;  /* 0x00007180ff0677ac */ /* 0x000f220008000800 */
[----:B------:R-:W-:Y:S01]  /*3ae0*/  LOP3.LUT R3, R3, 0xffff, RZ, 0xc0, !PT ;  /* 0x0000ffff03037812 */ /* 0x000fe200078ec0ff */
[----:B-1----:R-:W-:Y:S01]  /*3af0*/  IMAD.MOV.U32 R9, RZ, RZ, 0x1 ;  /* 0x00000001ff097424 */ /* 0x002fe200078e00ff */
[----:B------:R-:W-:Y:S01]  /*3b00*/  LOP3.LUT R2, R2, 0xffff, RZ, 0xc0, !PT ;  /* 0x0000ffff02027812 */ /* 0x000fe200078ec0ff */
[----:B------:R-:W-:Y:S01]  /*3b10*/  IMAD.MOV.U32 R8, RZ, RZ, RZ ;  /* 0x000000ffff087224 */ /* 0x000fe200078e00ff */
[----:B------:R-:W-:Y:S01]  /*3b20*/  R2UR UR28, R3 ;  /* 0x00000000031c72ca */ /* 0x000fe200000e0000 */
[----:B------:R-:W-:Y:S01]  /*3b30*/  UMOV UR32, URZ ;  /* 0x000000ff00207c82 */ /* 0x000fe20008000000 */
[----:B------:R-:W-:-:S02]  /*3b40*/  R2UR UR42, R2 ;  /* 0x00000000022a72ca */ /* 0x000fc400000e0000 */
[----:B------:R-:W-:Y:S01]  /*3b50*/  CS2R R2, SRZ ;  /* 0x0000000000027805 */ /* 0x000fe2000001ff00 */
[----:B------:R-:W-:Y:S01]  /*3b60*/  UMOV UR23, URZ ;  /* 0x000000ff00177c82 */ /* 0x000fe20008000000 */
[----:B---3--:R-:W-:Y:S01]  /*3b70*/  ULEA UR26, UR4, UR26, 0x18 ;  /* 0x0000001a041a7291 */ /* 0x008fe2000f8ec0ff */
[----:B------:R-:W-:Y:S01]  /*3b80*/  UMOV UR22, URZ ;  /* 0x000000ff00167c82 */ /* 0x000fe20008000000 */
[----:B------:R-:W-:Y:S02]  /*3b90*/  UISETP.NE.AND UP3, UPT, UR46, URZ, UPT ;  /* 0x000000ff2e00728c */ /* 0x000fe4000bf65270 */
[----:B------:R-:W-:Y:S02]  /*3ba0*/  UIADD3 UR4, UPT, UPT, UR26, 0x4300, URZ ;  /* 0x000043001a047890 */ /* 0x000fe4000fffe0ff */
[----:B------:R-:W-:-:S03]  /*3bb0*/  UIADD3 UR5, UPT, UPT, UR26, 0x12300, URZ ;  /* 0x000123001a057890 */ /* 0x000fc6000fffe0ff */
[----:B--2---:R-:W1:Y:S01]  /*3bc0*/  LDS R0, [UR26+0x170] ;  /* 0x0001701aff007984 */ /* 0x004e620008000800 */
[----:B----4-:R-:W-:Y:S02]  /*3bd0*/  UIADD3 UR6, UPT, UPT, UR6, 0x3f, URZ ;  /* 0x0000003f06067890 */ /* 0x010fe4000fffe0ff */
[----:B------:R-:W-:Y:S02]  /*3be0*/  USHF.R.U32.HI UR30, URZ, 0x4, UR4 ;  /* 0x00000004ff1e7899 */ /* 0x000fe40008011604 */
[----:B------:R-:W-:Y:S02]  /*3bf0*/  USHF.R.S32.HI UR33, URZ, 0x1f, UR6 ;  /* 0x0000001fff217899 */ /* 0x000fe40008011406 */
[----:B------:R-:W-:Y:S02]  /*3c00*/  USHF.R.U32.HI UR4, URZ, 0x4, UR5 ;  /* 0x00000004ff047899 */ /* 0x000fe40008011605 */
[----:B------:R-:W-:Y:S02]  /*3c10*/  ULEA.HI UR33, UR33, UR6, URZ, 0x6 ;  /* 0x0000000621217291 */ /* 0x000fe4000f8f30ff */
[----:B------:R-:W-:-:S02]  /*3c20*/  ULOP3.LUT UR4, UR4, 0x3fff, URZ, 0xc0, !UPT ;  /* 0x00003fff04047892 */ /* 0x000fc4000f8ec0ff */
[----:B------:R-:W-:Y:S01]  /*3c30*/  USHF.R.S32.HI UR33, URZ, 0x6, UR33 ;  /* 0x00000006ff217899 */ /* 0x000fe20008011421 */
[----:B------:R-:W-:Y:S01]  /*3c40*/  UMOV UR40, 0x0 ;  /* 0x0000000000287882 */ /* 0x000fe20000000000 */
[----:B------:R-:W-:Y:S02]  /*3c50*/  UMOV UR41, 0x8208010 ;  /* 0x0820801000297882 */ /* 0x000fe40000000000 */
[----:B------:R-:W-:Y:S02]  /*3c60*/  UISETP.LT.AND UP0, UPT, UR33, 0x1, UPT ;  /* 0x000000012100788c */ /* 0x000fe4000bf01270 */
[----:B------:R-:W-:Y:S02]  /*3c70*/  ULOP3.LUT UR30, UR30, 0x3fff, URZ, 0xc0, !UPT ;  /* 0x00003fff1e1e7892 */ /* 0x000fe4000f8ec0ff */
[----:B------:R-:W-:Y:S02]  /*3c80*/  ULOP3.LUT UR29, UR4, 0x10000, URZ, 0xfc, !UPT ;  /* 0x00010000041d7892 */ /* 0x000fe4000f8efcff */
[----:B------:R-:W-:Y:S01]  /*3c90*/  USEL UR43, UR33, 0x1, !UP0 ;  /* 0x00000001212b7887 */ /* 0x000fe2000c000000 */
[----:B------:R-:W-:Y:S01]  /*3ca0*/  UMOV UR38, 0x0 ;  /* 0x0000000000267882 */ /* 0x000fe20000000000 */
[----:B------:R-:W-:Y:S01]  /*3cb0*/  UMOV UR39, 0x8208010 ;  /* 0x0820801000277882 */ /* 0x000fe20000000000 */
[----:B------:R-:W-:Y:S01]  /*3cc0*/  UMOV UR36, 0x0 ;  /* 0x0000000000247882 */ /* 0x000fe20000000000 */
[----:B------:R-:W-:Y:S01]  /*3cd0*/  UMOV UR37, 0x8208010 ;  /* 0x0820801000257882 */ /* 0x000fe20000000000 */
[----:B------:R-:W-:Y:S01]  /*3ce0*/  UMOV UR34, 0x0 ;  /* 0x0000000000227882 */ /* 0x000fe20000000000 */
[----:B------:R-:W-:Y:S01]  /*3cf0*/  UMOV UR35, 0x8208010 ;  /* 0x0820801000237882 */ /* 0x000fe20000000000 */
[----:B-1----:R-:W-:-:S15]  /*3d00*/  R2UR UR44, R0 ;  /* 0x00000000002c72ca */ /* 0x002fde00000e0000 */
.L_x_77:
[C---:B------:R-:W-:Y:S02]  /*3d10*/  LEA R0, R8.reuse, UR26, 0x3 ;  /* 0x0000001a08007c11 */ /* 0x040fe4000f8e18ff */
[----:B------:R-:W-:Y:S02]  /*3d20*/  SHF.L.U32 R4, R3, 0x1f, RZ ;  /* 0x0000001f03047819 */ /* 0x000fe400000006ff */
[----:B------:R-:W-:Y:S02]  /*3d30*/  LEA R5, R8, UR26, 0x4 ;  /* 0x0000001a08057c11 */ /* 0x000fe4000f8e20ff */
[----:B------:R-:W1:Y:S02]  /*3d40*/  SYNCS.PHASECHK.TRANS64.TRYWAIT P0, [R0+URZ+0xc0], R4 ;  /* 0x0000c004000075a7 */ /* 0x000e6400080011ff */
[----:B-1-3--:R-:W-:Y:S05]  /*3d50*/  @!P0 BRA `(.L_x_70) ;  /* 0x0000005800d48947 */ /* 0x00afea0003800000 */
.L_x_176:
[----:B-1----:R-:W1:Y:S01]  /*3d60*/  LDS.128 R4, [R5+0x150] ;  /* 0x0001500005047984 */ /* 0x002e620000000c00 */
[----:B------:R-:W-:Y:S02]  /*3d70*/  VIADD R0, R0, 0xd0 ;  /* 0x000000d000007836 */ /* 0x000fe40000000000 */
[----:B------:R-:W-:Y:S01]  /*3d80*/  VIADD R8, R8, 0x1 ;  /* 0x0000000108087836 */ /* 0x000fe20000000000 */
[----:B------:R-:W-:Y:S01]  /*3d90*/  @!PT LDS RZ, [RZ] ;  /* 0x00000000fffff984 */ /* 0x000fe20000000800 */
[----:B------:R-:W-:Y:S01]  /*3da0*/  @!PT LDS RZ, [RZ] ;  /* 0x00000000fffff984 */ /* 0x000fe20000000800 */
[----:B------:R-:W-:Y:S01]  /*3db0*/  @!PT LDS RZ, [RZ] ;  /* 0x00000000fffff984 */ /* 0x000fe20000000800 */
[----:B------:R-:W-:Y:S01]  /*3dc0*/  @!PT LDS RZ, [RZ] ;  /* 0x00000000fffff984 */ /* 0x000fe20000000800 */
[----:B------:R2:W-:Y:S06]  /*3dd0*/  MEMBAR.ALL.CTA ;  /* 0x0000000000007992 */ /* 0x0005ec0000008000 */
[----:B--2---:R-:W2:Y:S01]  /*3de0*/  FENCE.VIEW.ASYNC.S ;  /* 0x00000000000073c6 */ /* 0x004ea20000000000 */
[----:B------:R-:W-:-:S04]  /*3df0*/  PRMT R0, RZ, 0x654, R0 ;  /* 0x00000654ff007816 */ /* 0x000fc80000000000 */
[----:B--2---:R2:W-:Y:S01]  /*3e00*/  SYNCS.ARRIVE.TRANS64.RED.A1T0 RZ, [R0+URZ], RZ ;  /* 0x000000ff00ff79a7 */ /* 0x0045e200081004ff */
[----:B-1----:R-:W-:Y:S01]  /*3e10*/  LOP3.LUT P1, RZ, R6, 0x1, RZ, 0xc0, !PT ;  /* 0x0000000106ff7812 */ /* 0x002fe2000782c0ff */
[----:B--2---:R-:W-:-:S12]  /*3e20*/  BRA.U UP3, `(.L_x_71) ;  /* 0x0000000503087547 */ /* 0x004fd8000b800000 */
[----:B------:R-:W1:Y:S01]  /*3e30*/  LDCU UR4, c[0x0][0x38c] ;  /* 0x00007180ff0477ac */ /* 0x000e620008000800 */
[----:B------:R-:W-:Y:S02]  /*3e40*/  PLOP3.LUT P2, PT, PT, PT, PT, 0x80, 0x8 ;  /* 0x000000000008781c */ /* 0x000fe40003f4f070 */
[----:B------:R-:W-:Y:S01]  /*3e50*/  SHF.L.U32 R4, R9, 0x1f, RZ ;  /* 0x0000001f09047819 */ /* 0x000fe200000006ff */
[----:B------:R-:W-:Y:S02]  /*3e60*/  ULEA UR31, UR32, UR26, 0x3 ;  /* 0x0000001a201f7291 */ /* 0x000fe4000f8e18ff */
[----:B------:R-:W-:Y:S02]  /*3e70*/  ULEA UR11, UR32, UR44, 0x6 ;  /* 0x0000002c200b7291 */ /* 0x000fe4000f8e30ff */
[----:B-1----:R-:W-:-:S06]  /*3e80*/  UISETP.GE.AND UP0, UPT, UR4, 0x1, UPT ;  /* 0x000000010400788c */ /* 0x002fcc000bf06270 */
[----:B------:R-:W-:-:S05]  /*3e90*/  PLOP3.LUT P0, PT, PT, PT, UP0, 0x80, 0x8 ;  /* 0x000000000008781c */ /* 0x000fca0003f0f008 */
[----:B------:R-:W-:-:S08]  /*3ea0*/  @UP0 ULEA UR4, UR23, UR26, 0x3 ;  /* 0x0000001a17040291 */ /* 0x000fd0000f8e18ff */
[----:B------:R-:W-:-:S04]  /*3eb0*/  @P0 SHF.L.U32 R0, R2, 0x1f, RZ ;  /* 0x0000001f02000819 */ /* 0x000fc800000006ff */
[----:B------:R1:W2:Y:S01]  /*3ec0*/  @P0 SYNCS.PHASECHK.TRANS64.TRYWAIT P2, [UR4], R0 ;  /* 0x00000000ff0005a7 */ /* 0x0002a20008041104 */
[----:B------:R-:W3:Y:S02]  /*3ed0*/  SYNCS.PHASECHK.TRANS64.TRYWAIT P0, [UR31+0x100], R4 ;  /* 0x00010004ff0075a7 */ /* 0x000ee4000800111f */
[----:B-123--:R-:W-:Y:S05]  /*3ee0*/  @!P0 BRA `(.L_x_72) ;  /* 0x0000005800848947 */ /* 0x00efea0003800000 */
.L_x_178:
[----:B------:R-:W-:Y:S01]  /*3ef0*/  UMOV UR27, UR22 ;  /* 0x00000016001b7c82 */ /* 0x000fe20008000000 */
[----:B------:R-:W-:Y:S05]  /*3f00*/  BRA.U !UP0, `(.L_x_73) ;  /* 0x0000000108c07547 */ /* 0x000fea000b800000 */
[----:B------:R-:W-:Y:S02]  /*3f10*/  UIADD3 UR27, UPT, UPT, UR43, UR22, URZ ;  /* 0x000000162b1b7290 */ /* 0x000fe4000fffe0ff */
[----:B------:R-:W-:Y:S01]  /*3f20*/  UPLOP3.LUT UP2, UPT, UPT, UPT, UPT, 0x40, 0x4 ;  /* 0x000000000004789c */ /* 0x000fe20003f4e870 */
[----:B------:R-:W-:Y:S01]  /*3f30*/  UMOV UR24, UR33 ;  /* 0x0000002100187c82 */ /* 0x000fe20008000000 */
[----:B------:R-:W-:-:S09]  /*3f40*/  UMOV UR10, UR23 ;  /* 0x00000017000a7c82 */ /* 0x000fd20008000000 */
.L_x_76:
[----:B--2---:R-:W-:Y:S01]  /*3f50*/  ULEA UR5, UR10, UR26, 0x3 ;  /* 0x0000001a0a057291 */ /* 0x004fe2000f8e18ff */
[----:B---3--:R-:W-:Y:S11]  /*3f60*/  @P2 BRA `(.L_x_74) ;  /* 0x00000000000c2947 */ /* 0x008ff60003800000 */
[----:B-1----:R-:W-:Y:S04]  /*3f70*/  SHF.L.U32 R4, R2, 0x1f, RZ ;  /* 0x0000001f02047819 */ /* 0x002fe800000006ff */
[----:B------:R-:W1:Y:S02]  /*3f80*/  SYNCS.PHASECHK.TRANS64.TRYWAIT P0, [UR5], R4 ;  /* 0x00000004ff0075a7 */ /* 0x000e640008001105 */
[----:B-1----:R-:W-:Y:S05]  /*3f90*/  @!P0 BRA `(.L_x_75) ;  /* 0x0000005800708947 */ /* 0x002fea0003800000 */
.L_x_74:
[----:B------:R-:W-:Y:S01]  /*3fa0*/  UISETP.NE.AND UP0, UPT, UR24, 0x1, UPT ;  /* 0x000000011800788c */ /* 0x000fe2000bf05270 */
[----:B------:R-:W-:Y:S01]  /*3fb0*/  PLOP3.LUT P2, PT, PT, PT, PT, 0x80, 0x8 ;  /* 0x000000000008781c */ /* 0x000fe20003f4f070 */
[----:B------:R-:W-:Y:S02]  /*3fc0*/  UIADD3 UR4, UPT, UPT, UR10, 0x1, URZ ;  /* 0x000000010a047890 */ /* 0x000fe4000fffe0ff */
[----:B------:R-:W-:Y:S02]  /*3fd0*/  UIADD3 UR25, UPT, UPT, UR5, 0x38, URZ ;  /* 0x0000003805197890 */ /* 0x000fe4000fffe0ff */
[----:B------:R-:W-:Y:S01]  /*3fe0*/  UISETP.NE.AND UP1, UPT, UR4, 0x7, UPT ;  /* 0x000000070400788c */ /* 0x000fe2000bf25270 */
[----:B------:R-:W-:Y:S01]  /*3ff0*/  PLOP3.LUT P0, PT, PT, PT, UP0, 0x80, 0x8 ;  /* 0x000000000008781c */ /* 0x000fe20003f0f008 */
[----:B------:R-:W-:Y:S02]  /*4000*/  UIADD3 UR22, UPT, UPT, UR22, 0x1, URZ ;  /* 0x0000000116167890 */ /* 0x000fe4000fffe0ff */
[----:B------:R-:W-:Y:S02]  /*4010*/  USEL UR6, URZ, 0x1, UP1 ;  /* 0x00000001ff067887 */ /* 0x000fe40008800000 */
[----:B------:R-:W-:Y:S02]  /*4020*/  USEL UR23, UR4, URZ, UP1 ;  /* 0x000000ff04177287 */ /* 0x000fe40008800000 */
[----:B------:R-:W-:Y:S02]  /*4030*/  UIADD3 UR24, UPT, UPT, UR24, -0x1, URZ ;  /* 0xffffffff18187890 */ /* 0x000fe4000fffe0ff */
[----:B------:R-:W-:Y:S01]  /*4040*/  @UP0 ULEA UR4, UR23, UR26, 0x3 ;  /* 0x0000001a17040291 */ /* 0x000fe2000f8e18ff */
[----:B------:R-:W-:Y:S01]  /*4050*/  LOP3.LUT R2, R2, UR6, RZ, 0x3c, !PT ;  /* 0x0000000602027c12 */ /* 0x000fe2000f8e3cff */
[----:B------:R-:W-:Y:S02]  /*4060*/  ULEA UR6, UR10, UR30, 0x9 ;  /* 0x0000001e0a067291 */ /* 0x000fe4000f8e48ff */
[----:B------:R-:W-:Y:S01]  /*4070*/  UISETP.NE.AND UP0, UPT, UR22, UR27, UPT ;  /* 0x0000001b1600728c */ /* 0x000fe2000bf05270 */
[----:B-1----:R-:W-:Y:S01]  /*4080*/  @P0 SHF.L.U32 R0, R2, 0x1f, RZ ;  /* 0x0000001f02000819 */ /* 0x002fe200000006ff */
[----:B------:R-:W-:Y:S02]  /*4090*/  UIADD3 UR20, UPT, UPT, UR6, 0x80, URZ ;  /* 0x0000008006147890 */ /* 0x000fe4000fffe0ff */
[----:B------:R-:W-:Y:S01]  /*40a0*/  UIADD3 UR16, UPT, UPT, UR6, 0x100, URZ ;  /* 0x0000010006107890 */ /* 0x000fe2000fffe0ff */
[----:B------:R2:W3:Y:S01]  /*40b0*/  @P0 SYNCS.PHASECHK.TRANS64.TRYWAIT P2, [UR4], R0 ;  /* 0x00000000ff0005a7 */ /* 0x0004e20008041104 */
[----:B------:R-:W-:Y:S02]  /*40c0*/  ULEA UR4, UR10, UR29, 0x9 ;  /* 0x0000001d0a047291 */ /* 0x000fe4000f8e48ff */
[----:B------:R-:W-:Y:S02]  /*40d0*/  UIADD3 UR12, UPT, UPT, UR6, 0x180, URZ ;  /* 0x00000180060c7890 */ /* 0x000fe4000fffe0ff */
[----:B------:R-:W-:Y:S02]  /*40e0*/  UIADD3 UR18, UPT, UPT, UR4, 0x2, URZ ;  /* 0x0000000204127890 */ /* 0x000fe4000fffe0ff */
[----:B------:R-:W-:Y:S02]  /*40f0*/  UIADD3 UR14, UPT, UPT, UR4, 0x4, URZ ;  /* 0x00000004040e7890 */ /* 0x000fe4000fffe0ff */
[----:B------:R-:W-:Y:S01]  /*4100*/  UIADD3 UR8, UPT, UPT, UR4, 0x6, URZ ;  /* 0x0000000604087890 */ /* 0x000fe2000fffe0ff */
[----:B------:R-:W-:Y:S01]  /*4110*/  UMOV UR7, 0x40004040 ;  /* 0x4000404000077882 */ /* 0x000fe20000000000 */
[----:B------:R-:W-:Y:S01]  /*4120*/  UMOV UR5, 0x40004040 ;  /* 0x4000404000057882 */ /* 0x000fe20000000000 */
[----:B------:R-:W-:Y:S01]  /*4130*/  UMOV UR21, 0x40004040 ;  /* 0x4000404000157882 */ /* 0x000fe20000000000 */
[----:B------:R2:W-:Y:S01]  /*4140*/  UTCHMMA.2CTA gdesc[UR6], gdesc[UR4], tmem[UR11], tmem[UR40], idesc[UR41], UP2 ;  /* 0x00ff2804060075ea */ /* 0x0005e2000920000b */
[----:B------:R-:W-:Y:S01]  /*4150*/  UPLOP3.LUT UP2, UPT, UPT, UPT, UPT, 0x80, 0x8 ;  /* 0x000000000008789c */ /* 0x000fe20003f4f070 */
[----:B------:R-:W-:Y:S01]  /*4160*/  UMOV UR19, 0x40004040 ;  /* 0x4000404000137882 */ /* 0x000fe20000000000 */
[----:B------:R-:W-:Y:S01]  /*4170*/  UMOV UR17, 0x40004040 ;  /* 0x4000404000117882 */ /* 0x000fe20000000000 */
[----:B------:R2:W-:Y:S01]  /*4180*/  UTCHMMA.2CTA gdesc[UR20], gdesc[UR18], tmem[UR11], tmem[UR38], idesc[UR39], UPT ;  /* 0x00ff2612140075ea */ /* 0x0005e2000ba0000b */
[----:B------:R-:W-:Y:S01]  /*4190*/  UMOV UR15, 0x40004040 ;  /* 0x40004040000f7882 */ /* 0x000fe20000000000 */
[----:B------:R-:W-:Y:S01]  /*41a0*/  UMOV UR13, 0x40004040 ;  /* 0x40004040000d7882 */ /* 0x000fe20000000000 */
[----:B------:R-:W-:Y:S01]  /*41b0*/  UMOV UR9, 0x40004040 ;  /* 0x4000404000097882 */ /* 0x000fe20000000000 */
[----:B------:R2:W-:Y:S01]  /*41c0*/  UTCHMMA.2CTA gdesc[UR16], gdesc[UR14], tmem[UR11], tmem[UR36], idesc[UR37], UPT ;  /* 0x00ff240e100075ea */ /* 0x0005e2000ba0000b */
[----:B------:R2:W-:Y:S01]  /*41d0*/  UTCHMMA.2CTA gdesc[UR12], gdesc[UR8], tmem[UR11], tmem[UR34], idesc[UR35], UPT ;  /* 0x00ff22080c0075ea */ /* 0x0005e2000ba0000b */
[----:B------:R2:W-:Y:S01]  /*41e0*/  UTCBAR.2CTA.MULTICAST [UR25], URZ, UR28 ;  /* 0x000000ff190073e9 */ /* 0x0005e2000820081c */
[----:B------:R-:W-:Y:S01]  /*41f0*/  UMOV UR10, UR23 ;  /* 0x00000017000a7c82 */ /* 0x000fe20008000000 */
[----:B------:R-:W-:Y:S05]  /*4200*/  BRA.U UP0, `(.L_x_76) ;  /* 0xfffffffd00507547 */ /* 0x000fea000b83ffff */
.L_x_73:
[----:B--2---:R-:W-:Y:S01]  /*4210*/  UIADD3 UR4, UPT, UPT, UR31, 0xe0, URZ ;  /* 0x000000e01f047890 */ /* 0x004fe2000fffe0ff */
[----:B------:R-:W-:-:S08]  /*4220*/  UMOV UR22, UR27 ;  /* 0x0000001b00167c82 */ /* 0x000fd00008000000 */
[----:B------:R2:W-:Y:S01]  /*4230*/  UTCBAR.2CTA.MULTICAST [UR4], URZ, UR42 ;  /* 0x000000ff040073e9 */ /* 0x0005e2000820082a */
[----:B------:R-:W-:Y:S02]  /*4240*/  NOP ;  /* 0x0000000000007918 */ /* 0x000fe40000000000 */
.L_x_71:
[----:B--2---:R-:W-:Y:S01]  /*4250*/  UIADD3 UR4, UPT, UPT, UR32, 0x1, URZ ;  /* 0x0000000120047890 */ /* 0x004fe2000fffe0ff */
[----:B------:R-:W-:-:S03]  /*4260*/  ISETP.NE.AND P0, PT, R8, 0x2, PT ;  /* 0x000000020800780c */ /* 0x000fc60003f05270 */
[----:B------:R-:W-:Y:S01]  /*4270*/  UISETP.NE.AND UP0, UPT, UR4, 0x4, UPT ;  /* 0x000000040400788c */ /* 0x000fe2000bf05270 */
[----:B-1----:R-:W-:Y:S02]  /*4280*/  SEL R0, RZ, 0x1, P0 ;  /* 0x00000001ff007807 */ /* 0x002fe40000000000 */
[----:B------:R-:W-:Y:S01]  /*4290*/  SEL R8, R8, RZ, P0 ;  /* 0x000000ff08087207 */ /* 0x000fe20000000000 */
[----:B------:R-:W-:Y:S01]  /*42a0*/  USEL UR5, URZ, 0x1, UP0 ;  /* 0x00000001ff057887 */ /* 0x000fe20008000000 */
[----:B------:R-:W-:Y:S01]  /*42b0*/  LOP3.LUT R3, R3, R0, RZ, 0x3c, !PT ;  /* 0x0000000003037212 */ /* 0x000fe200078e3cff */
[----:B------:R-:W-:-:S04]  /*42c0*/  USEL UR32, UR4, URZ, UP0 ;  /* 0x000000ff04207287 */ /* 0x000fc80008000000 */
[----:B------:R-:W-:Y:S01]  /*42d0*/  LOP3.LUT R9, R9, UR5, RZ, 0x3c, !PT ;  /* 0x0000000509097c12 */ /* 0x000fe2000f8e3cff */
[----:B------:R-:W-:Y:S07]  /*42e0*/  @P1 BRA `(.L_x_77) ;  /* 0xfffffff800881947 */ /* 0x000fee000383ffff */
[----:B------:R-:W1:Y:S01]  /*42f0*/  S2UR UR8, SR_CgaCtaId ;  /* 0x00000000000879c3 */ /* 0x000e620000008800 */
[----:B------:R-:W-:Y:S01]  /*4300*/  ELECT P0, URZ, PT ;  /* 0x0000000000ff782f */ /* 0x000fe20003800000 */
[----:B------:R-:W-:Y:S01]  /*4310*/  HFMA2 R0, -RZ, RZ, 0, 5.9604644775390625e-08 ;  /* 0x00000001ff007431 */ /* 0x000fe200000001ff */
[----:B------:R-:W-:-:S05]  /*4320*/  UMOV UR4, 0x40 ;  /* 0x0000004000047882 */ /* 0x000fca0000000000 */
[----:B------:R-:W-:Y:S01]  /*4330*/  UVIRTCOUNT.DEALLOC.SMPOOL 0x80 ;  /* 0x000000800000784c */ /* 0x000fe20000000000 */
[----:B------:R-:W-:Y:S02]  /*4340*/  UISETP.NE.AND UP1, UPT, UR46, URZ, UPT ;  /* 0x000000ff2e00728c */ /* 0x000fe4000bf25270 */
[----:B-1----:R-:W-:-:S09]  /*4350*/  ULEA UR8, UR8, UR4, 0x18 ;  /* 0x0000000408087291 */ /* 0x002fd2000f8ec0ff */
[----:B------:R1:W-:Y:S01]  /*4360*/  @P0 STS.U8 [UR8+0x1c], R0 ;  /* 0x00001c00ff000988 */ /* 0x0003e20008000008 */
[----:B------:R-:W-:Y:S05]  /*4370*/  BRA.U UP1, `(.L_x_78) ;  /* 0x0000000101a07547 */ /* 0x000fea000b800000 */
[----:B------:R-:W-:Y:S01]  /*4380*/  UIADD3 UR7, UPT, UPT, UR26, 0x100, URZ ;  /* 0x000001001a077890 */ /* 0x000fe2000fffe0ff */
[----:B------:R-:W-:-:S03]  /*4390*/  SHF.L.U32 R2, R9, 0x1f, RZ ;  /* 0x0000001f09027819 */ /* 0x000fc600000006ff */
[----:B------:R-:W-:-:S09]  /*43a0*/  ULEA UR4, UR32, UR7, 0x3 ;  /* 0x0000000720047291 */ /* 0x000fd2000f8e18ff */
[----:B------:R-:W2:Y:S02]  /*43b0*/  SYNCS.PHASECHK.TRANS64.TRYWAIT P0, [UR4], R2 ;  /* 0x00000002ff0075a7 */ /* 0x000ea40008001104 */
[----:B--2---:R-:W-:Y:S05]  /*43c0*/  @!P0 BRA `(.L_x_79) ;  /* 0x00000054007c8947 */ /* 0x004fea0003800000 */
.L_x_181:
        /* <DEDUP_REMOVED lines=9> */
.L_x_183:
        /* <DEDUP_REMOVED lines=9> */
.L_x_185:
[----:B------:R-:W-:-:S04]  /*44f0*/  UIADD3 UR4, UPT, UPT, UR4, 0x1, URZ ;  /* 0x0000000104047890 */ /* 0x000fc8000fffe0ff */
[----:B------:R-:W-:-:S04]  /*4500*/  UISETP.NE.AND UP0, UPT, UR4, 0x4, UPT ;  /* 0x000000040400788c */ /* 0x000fc8000bf05270 */
[----:B------:R-:W-:Y:S02]  /*4510*/  USEL UR5, URZ, 0x1, UP0 ;  /* 0x00000001ff057887 */ /* 0x000fe40008000000 */
[----:B------:R-:W-:-:S04]  /*4520*/  USEL UR4, UR4, URZ, UP0 ;  /* 0x000000ff04047287 */ /* 0x000fc80008000000 */
[----:B------:R-:W-:Y:S01]  /*4530*/  ULEA UR4, UR4, UR7, 0x3 ;  /* 0x0000000704047291 */ /* 0x000fe2000f8e18ff */
[----:B------:R-:W-:-:S04]  /*4540*/  LOP3.LUT R2, R2, UR5, RZ, 0x3c, !PT ;  /* 0x0000000502027c12 */ /* 0x000fc8000f8e3cff */
[----:B------:R-:W-:Y:S01]  /*4550*/  SHF.L.U32 R2, R2, 0x1f, RZ ;  /* 0x0000001f02027819 */ /* 0x000fe200000006ff */
[----:B-1----:R-:W-:-:S04]  /*4560*/  IMAD.U32 R0, RZ, RZ, UR4 ;  /* 0x00000004ff007e24 */ /* 0x002fc8000f8e00ff */
[----:B------:R1:W2:Y:S03]  /*4570*/  SYNCS.PHASECHK.TRANS64.TRYWAIT P0, [R0+URZ], R2 ;  /* 0x00000002000075a7 */ /* 0x0002a600080011ff */
[----:B--2---:R-:W-:Y:S05]  /*4580*/  @!P0 NANOSLEEP.SYNCS 0x989680 ;  /* 0x009896800000895d */ /* 0x004fea0003900000 */
[----:B------:R-:W2:Y:S02]  /*4590*/  @!P0 SYNCS.PHASECHK.TRANS64 P0, [R0+URZ], R2 ;  /* 0x00000002000085a7 */ /* 0x000ea400080010ff */
[----:B--2---:R-:W-:Y:S05]  /*45a0*/  @P0 BRA `(.L_x_82) ;  /* 0x0000000000200947 */ /* 0x004fea0003800000 */
.L_x_83:
[----:B--2---:R2:W4:Y:S02]  /*45b0*/  SYNCS.PHASECHK.TRANS64.TRYWAIT P0, [R0+URZ], R2 ;  /* 0x00000002000075a7 */ /* 0x00452400080011ff */
[----:B----4-:R-:W-:Y:S05]  /*45c0*/  @!P0 NANOSLEEP.SYNCS 0x989680 ;  /* 0x009896800000895d */ /* 0x010fea0003900000 */
[----:B------:R-:W4:Y:S02]  /*45d0*/  @!P0 SYNCS.PHASECHK.TRANS64 P0, [R0+URZ], R2 ;  /* 0x00000002000085a7 */ /* 0x000f2400080010ff */
[----:B----4-:R-:W-:Y:S05]  /*45e0*/  @!P0 BRA `(.L_x_83) ;  /* 0xfffffffc00f08947 */ /* 0x010fea000383ffff */
[----:B------:R-:W-:Y:S05]  /*45f0*/  BRA `(.L_x_82) ;  /* 0x00000000000c7947 */ /* 0x000fea0003800000 */
.L_x_78:
[----:B------:R-:W-:-:S04]  /*4600*/  UIADD3 UR4, UPT, UPT, UR26, 0x140, URZ ;  /* 0x000001401a047890 */ /* 0x000fc8000fffe0ff */
[----:B------:R-:W-:-:S09]  /*4610*/  UPRMT UR4, UR48, 0x654, UR4 ;  /* 0x0000065430047896 */ /* 0x000fd20008000004 */
[----:B------:R-:W-:Y:S03]  /*4620*/  SYNCS.ARRIVE.TRANS64.RED.A1T0 RZ, [UR4], RZ ;  /* 0x000000ffffff79a7 */ /* 0x000fe60008100404 */
.L_x_82:
[----:B-12---:R-:W-:Y:S01]  /*4630*/  SHF.L.U32 R2, RZ, 0x1f, RZ ;  /* 0x0000001fff027819 */ /* 0x006fe200000006ff */
[----:B------:R-:W-:Y:S01]  /*4640*/  UIADD3 UR4, UPT, UPT, UR26, 0x140, URZ ;  /* 0x000001401a047890 */ /* 0x000fe2000fffe0ff */
[----:B------:R-:W-:Y:S02]  /*4650*/  PLOP3.LUT P0, PT, PT, PT, UP1, 0x80, 0x8 ;  /* 0x000000000008781c */ /* 0x000fe40003f0f018 */
[----:B------:R-:W1:Y:S02]  /*4660*/  SYNCS.PHASECHK.TRANS64.TRYWAIT P1, [UR26+0x140], R2 ;  /* 0x00014002ff0075a7 */ /* 0x000e64000802111a */
[----:B-1----:R-:W-:Y:S09]  /*4670*/  @!P1 BRA `(.L_x_84) ;  /* 0x0000005400189947 */ /* 0x002ff20003800000 */
.L_x_187:
[----:B------:R-:W-:Y:S01]  /*4680*/  @!UP1 UPRMT UR4, UR48, 0x654, UR4 ;  /* 0x0000065430049896 */ /* 0x000fe20008000004 */
[----:B------:R-:W-:Y:S01]  /*4690*/  UMOV UR5, 0xffff ;  /* 0x0000ffff00057882 */ /* 0x000fe20000000000 */
[----:B------:R-:W-:-:S07]  /*46a0*/  UMOV UR6, 0x1 ;  /* 0x0000000100067882 */ /* 0x000fce0000000000 */
[----:B------:R-:W-:Y:S01]  /*46b0*/  @!P0 SYNCS.ARRIVE.TRANS64.RED.A1T0 RZ, [UR4], RZ ;  /* 0x000000ffffff89a7 */ /* 0x000fe20008100404 */
[----:B------:R-:W-:Y:S01]  /*46c0*/  NOP ;  /* 0x0000000000007918 */ /* 0x000fe20000000000 */
[----:B-1----:R-:W1:Y:S01]  /*46d0*/  LDS R0, [UR8+0x14] ;  /* 0x00001408ff007984 */ /* 0x002e620008000800 */
[----:B------:R-:W-:-:S04]  /*46e0*/  ULOP3.LUT UR4, UR44, 0xffff, URZ, 0xc0, !UPT ;  /* 0x0000ffff2c047892 */ /* 0x000fc8000f8ec0ff */
[----:B------:R-:W-:-:S04]  /*46f0*/  USHF.R.U32.HI UR4, URZ, 0x5, UR4 ;  /* 0x00000005ff047899 */ /* 0x000fc80008011604 */
[----:B------:R-:W-:Y:S02]  /*4700*/  USHF.L.U32 UR5, UR5, UR4, URZ ;  /* 0x0000000405057299 */ /* 0x000fe400080006ff */
[----:B------:R-:W-:-:S04]  /*4710*/  USHF.L.U32 UR4, UR6, UR4, URZ ;  /* 0x0000000406047299 */ /* 0x000fc800080006ff */
[----:B-1----:R-:W-:-:S04]  /*4720*/  LOP3.LUT R0, R0, UR5, RZ, 0xc0, !PT ;  /* 0x0000000500007c12 */ /* 0x002fc8000f8ec0ff */
[----:B------:R-:W-:-:S13]  /*4730*/  ISETP.NE.AND P0, PT, R0, UR5, PT ;  /* 0x0000000500007c0c */ /* 0x000fda000bf05270 */
[----:B------:R-:W-:Y:S05]  /*4740*/  @P0 BRA `(.L_x_85) ;  /* 0x0000000000580947 */ /* 0x000fea0003800000 */
[----:B------:R-:W1:Y:S02]  /*4750*/  LDS R0, [UR8+0x18] ;  /* 0x00001808ff007984 */ /* 0x000e640008000800 */
[----:B-1----:R-:W-:-:S04]  /*4760*/  LOP3.LUT R0, R0, UR4, RZ, 0xc0, !PT ;  /* 0x0000000400007c12 */ /* 0x002fc8000f8ec0ff */
[----:B------:R-:W-:-:S13]  /*4770*/  ISETP.NE.AND P0, PT, R0, UR4, PT ;  /* 0x0000000400007c0c */ /* 0x000fda000bf05270 */
[----:B------:R-:W-:Y:S05]  /*4780*/  @P0 BRA `(.L_x_86) ;  /* 0x00000000003c0947 */ /* 0x000fea0003800000 */
[----:B------:R-:W1:Y:S01]  /*4790*/  S2R R2, SR_LANEID ;  /* 0x0000000000027919 */ /* 0x000e620000000000 */
[----:B------:R-:W-:-:S06]  /*47a0*/  ULOP3.LUT UR5, URZ, UR5, URZ, 0x33, !UPT ;  /* 0x00000005ff057292 */ /* 0x000fcc000f8e33ff */
[----:B------:R-:W-:-:S04]  /*47b0*/  IMAD.U32 R0, RZ, RZ, UR5 ;  /* 0x00000005ff007e24 */ /* 0x000fc8000f8e00ff */
[----:B------:R2:W4:Y:S02]  /*47c0*/  REDUX UR7, R0 ;  /* 0x00000000000773c4 */ /* 0x0005240000000000 */
[----:B------:R1:W-:Y:S01]  /*47d0*/  UTCATOMSWS.AND URZ, UR5 ;  /* 0x0000000500ff79e3 */ /* 0x0003e20008000000 */
[----:B--2---:R-:W-:Y:S01]  /*47e0*/  LOP3.LUT R0, RZ, UR4, RZ, 0x33, !PT ;  /* 0x00000004ff007c12 */ /* 0x004fe2000f8e33ff */
[----:B------:R-:W-:Y:S02]  /*47f0*/  VOTEU.ANY UR4, UPT, PT ;  /* 0x0000000000047886 */ /* 0x000fe400038e0100 */
[----:B------:R-:W-:Y:S02]  /*4800*/  UFLO.U32 UR4, UR4 ;  /* 0x00000004000472bd */ /* 0x000fe400080e0000 */
[----:B------:R-:W2:Y:S04]  /*4810*/  REDUX UR6, R0 ;  /* 0x00000000000673c4 */ /* 0x000ea80000000000 */
[----:B-1----:R-:W-:-:S02]  /*4820*/  ISETP.EQ.U32.AND P0, PT, R2, UR4, PT ;  /* 0x0000000402007c0c */ /* 0x002fc4000bf02070 */
[----:B----4-:R-:W-:-:S11]  /*4830*/  MOV R2, UR7 ;  /* 0x0000000700027c02 */ /* 0x010fd60008000f00 */
[----:B------:R1:W-:Y:S01]  /*4840*/  @P0 ATOMS.AND RZ, [UR8+0x14], R2 ;  /* 0x00001402ffff098c */ /* 0x0003e2000a800008 */
[----:B--2---:R-:W-:-:S05]  /*4850*/  IMAD.U32 R0, RZ, RZ, UR6 ;  /* 0x00000006ff007e24 */ /* 0x004fca000f8e00ff */
[----:B------:R1:W-:Y:S01]  /*4860*/  @P0 ATOMS.AND RZ, [UR8+0x18], R0 ;  /* 0x00001800ffff098c */ /* 0x0003e2000a800008 */
[----:B------:R-:W-:Y:S05]  /*4870*/  BRA `(.L_x_87) ;  /* 0x0000000000147947 */ /* 0x000fea0003800000 */
.L_x_86:
[----:B------:R-:W-:Y:S02]  /*4880*/  MOV R2, 0x48a0 ;  /* 0x000048a000027802 */ /* 0x000fe40000000f00 */
[----:B---3-5:R-:W-:Y:S05]  /*4890*/  CALL.REL.NOINC `($__internal_0_$__cuda_sm10x_tcgen05_guardrail_trap_col_being_dealloced_not_returned_by_alloc) ;  /* 0x0000005400f87944 */ /* 0x028fea0003c00000 */
[----:B------:R-:W-:Y:S05]  /*48a0*/  BRA `(.L_x_87) ;  /* 0x0000000000087947 */ /* 0x000fea0003800000 */
.L_x_85:
[----:B------:R-:W-:Y:S02]  /*48b0*/  MOV R2, 0x48d0 ;  /* 0x000048d000027802 */ /* 0x000fe40000000f00 */
[----:B---3-5:R-:W-:Y:S05]  /*48c0*/  CALL.REL.NOINC `($__internal_2_$__cuda_sm10x_tcgen05_guardrail_trap_unallocated_columns_being_dealloced) ;  /* 0x0000005800047944 */ /* 0x028fea0003c00000 */
.L_x_87:
[----:B------:R-:W-:Y:S01]  /*48d0*/  NOP ;  /* 0x0000000000007918 */ /* 0x000fe20000000000 */
[----:B------:R-:W-:Y:S05]  /*48e0*/  EXIT ;  /* 0x000000000000794d */ /* 0x000fea0003800000 */
.L_x_58:
[----:B------:R-:W-:-:S09]  /*48f0*/  UISETP.NE.OR UP0, UPT, UR25, 0x3, !UP3 ;  /* 0x000000031900788c */ /* 0x000fd2000df05670 */
[----:B------:R-:W-:Y:S05]  /*4900*/  BRA.U UP0, `(.L_x_88) ;  /* 0x0000001100b87547 */ /* 0x000fea000b800000 */
[----:B------:R-:W1:Y:S01]  /*4910*/  LDCU UR31, c[0x0][0x370] ;  /* 0x00006e00ff1f77ac */ /* 0x000e620008000800 */
[----:B------:R-:W2:Y:S01]  /*4920*/  LDC.64 R16, c[0x0][0x348] ;  /* 0x0000d200ff107b82 */ /* 0x000ea20000000a00 */
[----:B------:R-:W-:Y:S02]  /*4930*/  HFMA2 R13, -RZ, RZ, 0, 0 ;  /* 0x00000000ff0d7431 */ /* 0x000fe400000001ff */
[----:B------:R-:W-:Y:S01]  /*4940*/  IMAD.MOV.U32 R15, RZ, RZ, 0x1 ;  /* 0x00000001ff0f7424 */ /* 0x000fe200078e00ff */
[----:B------:R-:W1:Y:S01]  /*4950*/  LDCU.128 UR48, c[0x0][0xb10] ;  /* 0x00016200ff3077ac */ /* 0x000e620008000c00 */
[----:B------:R-:W-:Y:S01]  /*4960*/  IMAD.MOV.U32 R14, RZ, RZ, RZ ;  /* 0x000000ffff0e7224 */ /* 0x000fe200078e00ff */
[----:B------:R-:W-:Y:S01]  /*4970*/  MOV R7, 0x1000 ;  /* 0x0000100000077802 */ /* 0x000fe20000000f00 */
[----:B------:R-:W3:Y:S01]  /*4980*/  LDCU UR30, c[0x0][0x374] ;  /* 0x00006e80ff1e77ac */ /* 0x000ee20008000800 */
[----:B------:R-:W4:Y:S01]  /*4990*/  LDC.64 R2, c[0x0][0x888] ;  /* 0x00022200ff027b82 */ /* 0x000f220000000a00 */
[----:B------:R-:W3:Y:S01]  /*49a0*/  LDCU UR15, c[0x0][0xb0c] ;  /* 0x00016180ff0f77ac */ /* 0x000ee20008000800 */
[----:B------:R-:W2:Y:S06]  /*49b0*/  LDCU UR46, c[0x0][0xb20] ;  /* 0x00016400ff2e77ac */ /* 0x000eac0008000800 */
[----:B------:R-:W4:Y:S01]  /*49c0*/  LDC.64 R4, c[0x0][0x890] ;  /* 0x00022400ff047b82 */ /* 0x000f220000000a00 */
[----:B------:R-:W2:Y:S01]  /*49d0*/  LDCU UR4, c[0x0][0xb30] ;  /* 0x00016600ff0477ac */ /* 0x000ea20008000800 */
[----:B------:R-:W-:Y:S01]  /*49e0*/  UMOV UR21, 0x400 ;  /* 0x0000040000157882 */ /* 0x000fe20000000000 */
[----:B-1----:R-:W-:-:S02]  /*49f0*/  UIMAD.WIDE.U32 UR6, UR31, UR48, URZ ;  /* 0x000000301f0672a5 */ /* 0x002fc4000f8e00ff */
[----:B---3--:R-:W-:Y:S02]  /*4a00*/  UIMAD.WIDE.U32 UR8, UR30, UR51, URZ ;  /* 0x000000331e0872a5 */ /* 0x008fe4000f8e00ff */
[----:B------:R-:W-:Y:S02]  /*4a10*/  ULEA UR21, UR47, UR21, 0x18 ;  /* 0x000000152f157291 */ /* 0x000fe4000f8ec0ff */
[----:B------:R-:W-:Y:S02]  /*4a20*/  UPLOP3.LUT UP2, UPT, UPT, UPT, UPT, 0x40, 0x4 ;  /* 0x000000000004789c */ /* 0x000fe40003f4e870 */
[----:B------:R-:W-:Y:S01]  /*4a30*/  UIADD3 UR37, UPT, UPT, UR21, 0x88, URZ ;  /* 0x0000008815257890 */ /* 0x000fe2000fffe0ff */
[----:B------:R-:W-:Y:S01]  /*4a40*/  UMOV UR6, UR7 ;  /* 0x0000000700067c82 */ /* 0x000fe20008000000 */
[----:B------:R-:W-:Y:S01]  /*4a50*/  UMOV UR38, UR9 ;  /* 0x0000000900267c82 */ /* 0x000fe20008000000 */
[----:B------:R-:W-:Y:S02]  /*4a60*/  UISETP.GE.AND UP0, UPT, UR45, 0x1, UPT ;  /* 0x000000012d00788c */ /* 0x000fe4000bf06270 */
[----:B------:R-:W-:Y:S01]  /*4a70*/  UISETP.NE.AND UP4, UPT, UR45, 0x1, UPT ;  /* 0x000000012d00788c */ /* 0x000fe2000bf85270 */
[----:B------:R-:W1:Y:S01]  /*4a80*/  LDCU.64 UR22, c[0x0][0xb28] ;  /* 0x00016500ff1677ac */ /* 0x000e620008000a00 */
[----:B------:R-:W-:-:S02]  /*4a90*/  UISETP.NE.AND UP6, UPT, UR15, 0x1, UPT ;  /* 0x000000010f00788c */ /* 0x000fc4000bfc5270 */
[----:B------:R-:W-:Y:S02]  /*4aa0*/  UISETP.NE.AND UP5, UPT, UR50, 0x1, UPT ;  /* 0x000000013200788c */ /* 0x000fe4000bfa5270 */
[----:B------:R-:W-:Y:S02]  /*4ab0*/  UIADD3 UR41, UPT, UPT, UR21, 0x70, URZ ;  /* 0x0000007015297890 */ /* 0x000fe4000fffe0ff */
[----:B------:R-:W-:Y:S02]  /*4ac0*/  UIADD3 UR33, UPT, UPT, UR21, 0x78, URZ ;  /* 0x0000007815217890 */ /* 0x000fe4000fffe0ff */
[----:B------:R-:W-:Y:S02]  /*4ad0*/  UIADD3 UR25, UPT, UPT, UR21, 0x80, URZ ;  /* 0x0000008015197890 */ /* 0x000fe4000fffe0ff */
[----:B------:R-:W-:Y:S02]  /*4ae0*/  UPRMT UR37, UR47, 0x654, UR37 ;  /* 0x000006542f257896 */ /* 0x000fe40008000025 */
[----:B------:R-:W-:-:S02]  /*4af0*/  USHF.R.U32.HI UR39, URZ, UR49, UR6 ;  /* 0x00000031ff277299 */ /* 0x000fc40008011606 */
[----:B--2---:R-:W-:Y:S02]  /*4b00*/  USHF.R.U32.HI UR38, URZ, UR46, UR38 ;  /* 0x0000002eff267299 */ /* 0x004fe40008011626 */
[----:B------:R-:W-:-:S11]  /*4b10*/  UISETP.NE.AND UP3, UPT, UR4, 0x1, UPT ;  /* 0x000000010400788c */ /* 0x000fd6000bf65270 */
.L_x_99:
[C---:B------:R-:W-:Y:S02]  /*4b20*/  LEA R12, R14.reuse, UR21, 0x3 ;  /* 0x000000150e0c7c11 */ /* 0x040fe4000f8e18ff */
[----:B------:R-:W-:Y:S02]  /*4b30*/  SHF.L.U32 R0, R13, 0x1f, RZ ;  /* 0x0000001f0d007819 */ /* 0x000fe400000006ff */
[----:B------:R-:W-:Y:S02]  /*4b40*/  LEA R8, R14, UR21, 0x4 ;  /* 0x000000150e087c11 */ /* 0x000fe4000f8e20ff */
[----:B--2---:R-:W2:Y:S02]  /*4b50*/  SYNCS.PHASECHK.TRANS64.TRYWAIT P0, [R12+URZ+0xc0], R0 ;  /* 0x0000c0000c0075a7 */ /* 0x004ea400080011ff */
[----:B--2---:R-:W-:Y:S05]  /*4b60*/  @!P0 BRA `(.L_x_89) ;  /* 0x0000004c00f48947 */ /* 0x004fea0003800000 */
.L_x_188:
[----:B------:R-:W3:Y:S01]  /*4b70*/  LDS.128 R8, [R8+0x150] ;  /* 0x0001500008087984 */ /* 0x000ee20000000c00 */
[----:B------:R-:W-:Y:S01]  /*4b80*/  UISETP.GE.AND UP0, UPT, UR45, 0x1, UPT ;  /* 0x000000012d00788c */ /* 0x000fe2000bf06270 */
[----:B------:R-:W-:Y:S01]  /*4b90*/  @!PT LDS RZ, [RZ] ;  /* 0x00000000fffff984 */ /* 0x000fe20000000800 */
[----:B------:R-:W-:Y:S01]  /*4ba0*/  @!PT LDS RZ, [RZ] ;  /* 0x00000000fffff984 */ /* 0x000fe20000000800 */
[----:B------:R-:W-:Y:S01]  /*4bb0*/  @!PT LDS RZ, [RZ] ;  /* 0x00000000fffff984 */ /* 0x000fe20000000800 */
[----:B------:R-:W-:Y:S01]  /*4bc0*/  @!PT LDS RZ, [RZ] ;  /* 0x00000000fffff984 */ /* 0x000fe20000000800 */
[----:B------:R1:W-:Y:S06]  /*4bd0*/  MEMBAR.ALL.CTA ;  /* 0x0000000000007992 */ /* 0x0003ec0000008000 */
[----:B-1----:R-:W1:Y:S01]  /*4be0*/  FENCE.VIEW.ASYNC.S ;  /* 0x00000000000073c6 */ /* 0x002e620000000000 */
[----:B---3--:R-:W-:Y:S11]  /*4bf0*/  LOP3.LUT P0, RZ, R10, 0x1, RZ, 0xc0, !PT ;  /* 0x000000010aff7812 */ /* 0x008ff6000780c0ff */
[----:B------:R-:W-:Y:S02]  /*4c00*/  @!UPT UIADD3 URZ, UPT, UPT, URZ, URZ, URZ ;  /* 0x000000fffffff290 */ /* 0x000fe4000fffe0ff */
[----:B-1----:R-:W-:Y:S01]  /*4c10*/  VOTEU.ANY UP1, P0 ;  /* 0x0000000000ff7886 */ /* 0x002fe20000020100 */
[----:B------:R-:W-:Y:S11]  /*4c20*/  PLOP3.LUT P0, PT, PT, PT, UP1, 0x80, 0x8 ;  /* 0x000000000008781c */ /* 0x000ff60003f0f018 */
[----:B------:R-:W-:Y:S02]  /*4c30*/  @!UPT UIADD3 URZ, UPT, UPT, URZ, URZ, URZ ;  /* 0x000000fffffff290 */ /* 0x000fe4000fffe0ff */
[----:B--2---:R-:W-:Y:S02]  /*4c40*/  @P0 SHF.R.U32.HI R0, RZ, 0x10, R9 ;  /* 0x00000010ff000819 */ /* 0x004fe40000011609 */
[----:B------:R-:W-:Y:S02]  /*4c50*/  @P0 MOV R6, R8 ;  /* 0x0000000800060202 */ /* 0x000fe40000000f00 */
[----:B------:R-:W-:Y:S01]  /*4c60*/  @P0 R2UR UR4, R0 ;  /* 0x00000000000402ca */ /* 0x000fe200000e0000 */
[----:B------:R-:W-:Y:S01]  /*4c70*/  VIADD R0, R12, 0xd0 ;  /* 0x000000d00c007836 */ /* 0x000fe20000000000 */
[----:B------:R-:W-:Y:S02]  /*4c80*/  @P0 LOP3.LUT R8, R9, 0xffff, RZ, 0xc0, !PT ;  /* 0x0000ffff09080812 */ /* 0x000fe400078ec0ff */
[----:B------:R-:W-:Y:S02]  /*4c90*/  @P0 R2UR UR6, R6 ;  /* 0x00000000060602ca */ /* 0x000fe400000e0000 */
[----:B------:R-:W-:Y:S02]  /*4ca0*/  PRMT R0, RZ, 0x654, R0 ;  /* 0x00000654ff007816 */ /* 0x000fe40000000000 */
[----:B------:R-:W-:Y:S02]  /*4cb0*/  @P0 R2UR UR5, R8 ;  /* 0x00000000080502ca */ /* 0x000fe400000e0000 */
[----:B------:R1:W-:Y:S03]  /*4cc0*/  SYNCS.ARRIVE.TRANS64.RED.A1T0 RZ, [R0+URZ], RZ ;  /* 0x000000ff00ff79a7 */ /* 0x0003e600081004ff */
[----:B------:R-:W-:Y:S04]  /*4cd0*/  @UP1 UMOV UR29, UR4 ;  /* 0x00000004001d1c82 */ /* 0x000fe80008000000 */
[----:B------:R-:W-:Y:S04]  /*4ce0*/  @UP1 UMOV UR14, UR6 ;  /* 0x00000006000e1c82 */ /* 0x000fe80008000000 */
[----:B------:R-:W-:Y:S01]  /*4cf0*/  @UP1 UMOV UR13, UR5 ;  /* 0x00000005000d1c82 */ /* 0x000fe20008000000 */
[----:B------:R-:W-:Y:S05]  /*4d00*/  BRA.U !UP0, `(.L_x_90) ;  /* 0x0000000108a47547 */ /* 0x000fea000b800000 */
[----:B------:R-:W-:Y:S02]  /*4d10*/  UIMAD.WIDE.U32 UR16, UR13, UR51, URZ ;  /* 0x000000330d1072a5 */ /* 0x000fe4000f8e00ff */
[----:B------:R-:W-:Y:S02]  /*4d20*/  UIMAD.WIDE.U32 UR18, UR14, UR48, URZ ;  /* 0x000000300e1272a5 */ /* 0x000fe4000f8e00ff */
[----:B------:R-:W-:Y:S02]  /*4d30*/  USEL UR4, UR30, UR38, !UP5 ;  /* 0x000000261e047287 */ /* 0x000fe4000e800000 */
[----:B------:R-:W-:Y:S02]  /*4d40*/  USEL UR7, UR31, UR39, !UP6 ;  /* 0x000000271f077287 */ /* 0x000fe4000f000000 */
[----:B------:R-:W-:Y:S02]  /*4d50*/  UIMAD.WIDE.U32 UR8, UR4, UR22, URZ ;  /* 0x00000016040872a5 */ /* 0x000fe4000f8e00ff */
[----:B------:R-:W-:Y:S01]  /*4d60*/  UIMAD.WIDE.U32 UR10, UR7, UR22, URZ ;  /* 0x00000016070a72a5 */ /* 0x000fe2000f8e00ff */
[----:B------:R-:W-:Y:S02]  /*4d70*/  UMOV UR5, UR17 ;  /* 0x0000001100057c82 */ /* 0x000fe40008000000 */
[----:B------:R-:W-:Y:S03]  /*4d80*/  USHF.R.U32.HI UR6, URZ, UR46, UR5 ;  /* 0x0000002eff067299 */ /* 0x000fe60008011605 */
[----:B------:R-:W-:Y:S01]  /*4d90*/  UMOV UR5, UR19 ;  /* 0x0000001300057c82 */ /* 0x000fe20008000000 */
[----:B------:R-:W-:Y:S02]  /*4da0*/  USEL UR6, UR13, UR6, !UP5 ;  /* 0x000000060d067287 */ /* 0x000fe4000e800000 */
[----:B------:R-:W-:Y:S03]  /*4db0*/  USHF.R.U32.HI UR12, URZ, UR49, UR5 ;  /* 0x00000031ff0c7299 */ /* 0x000fe60008011605 */
[----:B------:R-:W-:Y:S02]  /*4dc0*/  UMOV UR5, UR9 ;  /* 0x0000000900057c82 */ /* 0x000fe40008000000 */
[----:B------:R-:W-:Y:S03]  /*4dd0*/  @UP4 USHF.R.U32.HI UR4, URZ, UR23, UR5 ;  /* 0x00000017ff044299 */ /* 0x000fe60008011605 */
[----:B------:R-:W-:Y:S01]  /*4de0*/  UMOV UR5, UR11 ;  /* 0x0000000b00057c82 */ /* 0x000fe20008000000 */
[----:B------:R-:W-:Y:S02]  /*4df0*/  UIMAD UR4, UR45, UR4, URZ ;  /* 0x000000042d0472a4 */ /* 0x000fe4000f8e02ff */
[----:B------:R-:W-:Y:S02]  /*4e00*/  @UP4 USHF.R.U32.HI UR7, URZ, UR23, UR5 ;  /* 0x00000017ff074299 */ /* 0x000fe40008011605 */
[----:B------:R-:W-:Y:S02]  /*4e10*/  UIMAD.WIDE.U32 UR10, UR6, UR22, URZ ;  /* 0x00000016060a72a5 */ /* 0x000fe4000f8e00ff */
[----:B------:R-:W-:Y:S02]  /*4e20*/  USEL UR5, UR14, UR12, !UP6 ;  /* 0x0000000c0e057287 */ /* 0x000fe4000f000000 */
[----:B------:R-:W-:Y:S02]  /*4e30*/  UIMAD UR8, UR45, UR7, URZ ;  /* 0x000000072d0872a4 */ /* 0x000fe4000f8e02ff */
[----:B------:R-:W-:Y:S03]  /*4e40*/  UISETP.GE.AND UP0, UPT, UR6, UR4, UPT ;  /* 0x000000040600728c */ /* 0x000fe6000bf06270 */
[----:B------:R-:W-:Y:S01]  /*4e50*/  UMOV UR4, UR11 ;  /* 0x0000000b00047c82 */ /* 0x000fe20008000000 */
[----:B------:R-:W-:Y:S02]  /*4e60*/  UISETP.GE.OR UP0, UPT, UR5, UR8, UP0 ;  /* 0x000000080500728c */ /* 0x000fe40008706670 */
[----:B------:R-:W-:Y:S02]  /*4e70*/  USHF.R.U32.HI UR4, URZ, UR23, UR4 ;  /* 0x00000017ff047299 */ /* 0x000fe40008011604 */
[----:B------:R-:W-:Y:S02]  /*4e80*/  UIMAD.WIDE.U32 UR8, UR5, UR22, URZ ;  /* 0x00000016050872a5 */ /* 0x000fe4000f8e00ff */
[----:B------:R-:W-:Y:S04]  /*4e90*/  USEL UR10, UR6, UR4, !UP4 ;  /* 0x00000004060a7287 */ /* 0x000fe8000e000000 */
[----:B------:R-:W-:Y:S01]  /*4ea0*/  UIADD3 UR11, UPT, UPT, -UR10, URZ, URZ ;  /* 0x000000ff0a0b7290 */ /* 0x000fe2000fffe1ff */
[----:B------:R-:W-:Y:S02]  /*4eb0*/  @!UP0 UMOV UR4, UR9 ;  /* 0x0000000900048c82 */ /* 0x000fe40008000000 */
[----:B------:R-:W-:Y:S02]  /*4ec0*/  @!UP0 USHF.R.U32.HI UR4, URZ, UR23, UR4 ;  /* 0x00000017ff048299 */ /* 0x000fe40008011604 */
[----:B------:R-:W-:Y:S02]  /*4ed0*/  UIMAD UR8, UR45, UR11, UR6 ;  /* 0x0000000b2d0872a4 */ /* 0x000fe4000f8e0206 */
[----:B------:R-:W-:Y:S04]  /*4ee0*/  @!UP0 USEL UR4, UR5, UR4, !UP4 ;  /* 0x0000000405048287 */ /* 0x000fe8000e000000 */
[----:B------:R-:W-:Y:S02]  /*4ef0*/  @!UP0 UIMAD UR7, UR7, UR8, UR4 ;  /* 0x00000008070782a4 */ /* 0x000fe4000f8e0204 */
[----:B------:R-:W-:Y:S02]  /*4f00*/  @!UP0 UIADD3 UR9, UPT, UPT, UR10, -UR4, URZ ;  /* 0x800000040a098290 */ /* 0x000fe4000fffe0ff */
[----:B------:R-:W-:Y:S02]  /*4f10*/  UIADD3 UR8, UPT, UPT, -UR6, URZ, URZ ;  /* 0x000000ff06087290 */ /* 0x000fe4000fffe1ff */
[----:B------:R-:W-:Y:S02]  /*4f20*/  UIADD3 UR4, UPT, UPT, -UR5, URZ, URZ ;  /* 0x000000ff05047290 */ /* 0x000fe4000fffe1ff */
[----:B------:R-:W-:Y:S03]  /*4f30*/  @!UP0 UIMAD UR6, UR9, UR45, UR5 ;  /* 0x0000002d090682a4 */ /* 0x000fe6000f8e0205 */
[----:B------:R-:W-:Y:S01]  /*4f40*/  @!UP0 UMOV UR5, UR7 ;  /* 0x0000000700058c82 */ /* 0x000fe20008000000 */
[----:B------:R-:W-:Y:S02]  /*4f50*/  UIMAD UR7, UR15, UR4, UR14 ;  /* 0x000000040f0772a4 */ /* 0x000fe4000f8e020e */
[----:B------:R-:W-:Y:S02]  /*4f60*/  UIMAD UR4, UR50, UR8, UR13 ;  /* 0x00000008320472a4 */ /* 0x000fe4000f8e020d */
[----:B------:R-:W-:Y:S02]  /*4f70*/  UIMAD UR14, UR5, UR15, UR7 ;  /* 0x0000000f050e72a4 */ /* 0x000fe4000f8e0207 */
[----:B------:R-:W-:Y:S11]  /*4f80*/  UIMAD UR13, UR6, UR50, UR4 ;  /* 0x00000032060d72a4 */ /* 0x000ff6000f8e0204 */
[----:B------:R-:W-:Y:S01]  /*4f90*/  @!UPT UIADD3 URZ, UPT, UPT, URZ, URZ, URZ ;  /* 0x000000fffffff290 */ /* 0x000fe2000fffe0ff */
.L_x_90:
[----:B------:R-:W2:Y:S01]  /*4fa0*/  @!UP3 LDCU.128 UR8, c[0x0][0xb10] ;  /* 0x00016200ff08b7ac */ /* 0x000ea20008000c00 */
[C---:B----4-:R-:W-:Y:S02]  /*4fb0*/  ISETP.NE.U32.AND P1, PT, R4.reuse, RZ, PT ;  /* 0x000000ff0400720c */ /* 0x050fe40003f25070 */
[----:B------:R-:W-:Y:S02]  /*4fc0*/  ISETP.NE.U32.AND P0, PT, R4, RZ, PT ;  /* 0x000000ff0400720c */ /* 0x000fe40003f05070 */
[C---:B------:R-:W-:Y:S02]  /*4fd0*/  ISETP.NE.AND.EX P1, PT, R5.reuse, RZ, PT, P1 ;  /* 0x000000ff0500720c */ /* 0x040fe40003f25310 */
[----:B------:R-:W-:Y:S01]  /*4fe0*/  ISETP.NE.AND.EX P0, PT, R5, RZ, PT, P0 ;  /* 0x000000ff0500720c */ /* 0x000fe20003f05300 */
[----:B------:R-:W3:Y:S01]  /*4ff0*/  @!UP3 LDCU UR5, c[0x0][0xb0c] ;  /* 0x00016180ff05b7ac */ /* 0x000ee20008000800 */
[----:B------:R-:W-:Y:S01]  /*5000*/  SHF.L.U32 R9, R15, 0x1f, RZ ;  /* 0x0000001f0f097819 */ /* 0x000fe200000006ff */
[----:B------:R-:W-:Y:S02]  /*5010*/  USHF.L.U32 UR42, UR28, 0x7, URZ ;  /* 0x000000071c2a7899 */ /* 0x000fe400080006ff */
[----:B------:R-:W-:Y:S02]  /*5020*/  USHF.L.U32 UR43, UR20, 0x6, URZ ;  /* 0x00000006142b7899 */ /* 0x000fe400080006ff */
[----:B--2---:R-:W-:Y:S07]  /*5030*/  UIMAD.WIDE.U32 UR6, UR14, UR8, URZ ;  /* 0x000000080e0672a5 */ /* 0x004fee000f8e00ff */
[----:B------:R-:W-:Y:S01]  /*5040*/  @!UP3 UMOV UR4, UR7 ;  /* 0x000000070004bc82 */ /* 0x000fe20008000000 */
[----:B---3--:R-:W-:Y:S02]  /*5050*/  @!UP3 UISETP.NE.AND UP0, UPT, UR5, 0x1, UPT ;  /* 0x000000010500b88c */ /* 0x008fe4000bf05270 */
[----:B------:R-:W-:Y:S02]  /*5060*/  @!UP3 USHF.R.U32.HI UR4, URZ, UR9, UR4 ;  /* 0x00000009ff04b299 */ /* 0x000fe40008011604 */
[----:B------:R-:W-:Y:S02]  /*5070*/  UIMAD.WIDE.U32 UR6, UR13, UR11, URZ ;  /* 0x0000000b0d0672a5 */ /* 0x000fe4000f8e00ff */
[----:B------:R-:W-:Y:S02]  /*5080*/  @!UP3 USEL UR8, UR14, UR4, !UP0 ;  /* 0x000000040e08b287 */ /* 0x000fe4000c000000 */
[----:B------:R-:W-:Y:S03]  /*5090*/  @!UP3 UISETP.NE.AND UP0, UPT, UR10, 0x1, UPT ;  /* 0x000000010a00b88c */ /* 0x000fe6000bf05270 */
[----:B------:R-:W-:Y:S02]  /*50a0*/  @!UP3 UMOV UR6, UR7 ;  /* 0x000000070006bc82 */ /* 0x000fe40008000000 */
[----:B------:R-:W2:Y:S02]  /*50b0*/  @!UP3 LDCU UR4, c[0x0][0xb20] ;  /* 0x00016400ff04b7ac */ /* 0x000ea40008000800 */
[----:B--2---:R-:W-:Y:S04]  /*50c0*/  @!UP3 USHF.R.U32.HI UR6, URZ, UR4, UR6 ;  /* 0x00000004ff06b299 */ /* 0x004fe80008011606 */
[----:B------:R-:W-:Y:S04]  /*50d0*/  @!UP3 USEL UR6, UR13, UR6, !UP0 ;  /* 0x000000060d06b287 */ /* 0x000fe8000c000000 */
[----:B------:R-:W-:Y:S02]  /*50e0*/  @!UP3 UIADD3 UR4, UPT, UPT, -UR8, UR6, URZ ;  /* 0x000000060804b290 */ /* 0x000fe4000fffe1ff */
[----:B------:R-:W-:Y:S02]  /*50f0*/  @!UP3 UIADD3 UR6, UPT, UPT, UR8, -UR6, URZ ;  /* 0x800000060806b290 */ /* 0x000fe4000fffe0ff */
[----:B------:R-:W-:Y:S02]  /*5100*/  @!UP3 UIMAD UR14, UR4, UR5, UR14 ;  /* 0x00000005040eb2a4 */ /* 0x000fe4000f8e020e */
[----:B------:R-:W-:Y:S01]  /*5110*/  @!UP3 UIMAD UR13, UR6, UR10, UR13 ;  /* 0x0000000a060db2a4 */ /* 0x000fe2000f8e020d */
[----:B------:R-:W-:Y:S11]  /*5120*/  BRA.U UP2, `(.L_x_91) ;  /* 0x0000000102107547 */ /* 0x000ff6000b800000 */
[----:B------:R-:W-:Y:S04]  /*5130*/  MOV R6, UR52 ;  /* 0x0000003400067c02 */ /* 0x000fe80008000f00 */
[----:B------:R-:W-:Y:S04]  /*5140*/  SHF.L.U32 R6, R6, 0x1f, RZ ;  /* 0x0000001f06067819 */ /* 0x000fe800000006ff */
[----:B------:R-:W2:Y:S02]  /*5150*/  SYNCS.PHASECHK.TRANS64.TRYWAIT P2, [UR21+0xb8], R6 ;  /* 0x0000b806ff0075a7 */ /* 0x000ea40008041115 */
[----:B--2---:R-:W-:Y:S05]  /*5160*/  @!P2 BRA `(.L_x_92) ;  /* 0x000000480088a947 */ /* 0x004fea0003800000 */
.L_x_91:
[----:B------:R-:W-:Y:S05]  /*5170*/  @!P1 BRA `(.L_x_93) ;  /* 0x0000000000309947 */ /* 0x000fea0003800000 */
[----:B------:R-:W-:Y:S01]  /*5180*/  ISETP.NE.U32.AND P1, PT, R2, RZ, PT ;  /* 0x000000ff0200720c */ /* 0x000fe20003f25070 */
[----:B------:R-:W2:Y:S01]  /*5190*/  LDCU.64 UR4, c[0x0][0x358] ;  /* 0x00006b00ff0477ac */ /* 0x000ea20008000a00 */
[----:B------:R-:W-:Y:S02]  /*51a0*/  IMAD.MOV.U32 R50, RZ, RZ, 0x1 ;  /* 0x00000001ff327424 */ /* 0x000fe400078e00ff */
[----:B------:R-:W-:Y:S11]  /*51b0*/  ISETP.NE.AND.EX P1, PT, R3, RZ, PT, P1 ;  /* 0x000000ff0300720c */ /* 0x000ff60003f25310 */
[----:B------:R-:W-:Y:S02]  /*51c0*/  @!UPT UIADD3 URZ, UPT, UPT, URZ, URZ, URZ ;  /* 0x000000fffffff290 */ /* 0x000fe4000fffe0ff */
[----:B------:R-:W3:Y:S01]  /*51d0*/  @P1 LDC.64 R10, c[0x0][0x888] ;  /* 0x00022200ff0a1b82 */ /* 0x000ee20000000a00 */
[----:B-1----:R-:W-:Y:S04]  /*51e0*/  @P1 IMAD R0, R4, UR36, RZ ;  /* 0x0000002404001c24 */ /* 0x002fe8000f8e02ff */
[----:B---3--:R-:W-:Y:S04]  /*51f0*/  @P1 IMAD.WIDE R10, R0, 0x4, R10 ;  /* 0x00000004000a1825 */ /* 0x008fe800078e020a */
[----:B------:R-:W-:Y:S01]  /*5200*/  HFMA2 R0, -RZ, RZ, 0, 5.9604644775390625e-08 ;  /* 0x00000001ff007431 */ /* 0x000fe200000001ff */
[----:B--2--5:R2:W5:Y:S04]  /*5210*/  @P1 LDG.E R27, desc[UR4][R10.64] ;  /* 0x000000040a1b1981 */ /* 0x024568000c1e1900 */
[----:B------:R-:W-:Y:S01]  /*5220*/  @!P1 PRMT R50, R0, 0x7610, R50 ;  /* 0x0000761000329816 */ /* 0x000fe20000000032 */
[----:B--2---:R-:W3:Y:S06]  /*5230*/  @!P1 LDC R27, c[0x0][0x880] ;  /* 0x00022000ff1b9b82 */ /* 0x004eec0000000800 */
.L_x_93:
[----:B---3-5:R-:W-:Y:S01]  /*5240*/  @!P0 FSETP.EQ.AND P1, PT, R27, RZ, PT ;  /* 0x000000ff1b00820b */ /* 0x028fe20003f22000 */
[----:B------:R-:W-:Y:S01]  /*5250*/  @!UPT UIADD3 URZ, UPT, UPT, URZ, URZ, URZ ;  /* 0x000000fffffff290 */ /* 0x000fe2000fffe0ff */
[----:B------:R-:W-:Y:S11]  /*5260*/  @!P0 BRA `(.L_x_94) ;  /* 0x0000000000188947 */ /* 0x000ff60003800000 */
[----:B------:R-:W-:Y:S02]  /*5270*/  LOP3.LUT P0, RZ, R50, 0xff, RZ, 0xc0, !PT ;  /* 0x000000ff32ff7812 */ /* 0x000fe4000780c0ff */
[----:B------:R-:W-:Y:S04]  /*5280*/  ISETP.NE.U32.AND P1, PT, R2, RZ, PT ;  /* 0x000000ff0200720c */ /* 0x000fe80003f25070 */
[----:B------:R-:W-:Y:S04]  /*5290*/  ISETP.NE.AND.EX P1, PT, R3, RZ, PT, P1 ;  /* 0x000000ff0300720c */ /* 0x000fe80003f25310 */
[----:B------:R-:W-:Y:S03]  /*52a0*/  PLOP3.LUT P1, PT, P1, PT, PT, 0x8, 0x80 ;  /* 0x000000000080781c */ /* 0x000fe60000f2e170 */
[----:B------:R-:W-:Y:S11]  /*52b0*/  @P0 FSETP.EQ.AND P1, PT, R27, RZ, PT ;  /* 0x000000ff1b00020b */ /* 0x000ff60003f22000 */
[----:B------:R-:W-:Y:S02]  /*52c0*/  @!UPT UIADD3 URZ, UPT, UPT, URZ, URZ, URZ ;  /* 0x000000fffffff290 */ /* 0x000fe4000fffe0ff */
.L_x_94:
[----:B------:R-:W2:Y:S01]  /*52d0*/  SYNCS.PHASECHK.TRANS64.TRYWAIT P2, [UR21+0x90], R9 ;  /* 0x00009009ff0075a7 */ /* 0x000ea20008041115 */
[----:B------:R-:W-:Y:S04]  /*52e0*/  ELECT P0, URZ, PT ;  /* 0x0000000000ff782f */ /* 0x000fe80003800000 */
[----:B------:R-:W-:Y:S11]  /*52f0*/  PLOP3.LUT P1, PT, P1, P0, PT, 0xf2, 0x2f ;  /* 0x00000000002f781c */ /* 0x000ff60000f21e72 */
[----:B------:R-:W-:Y:S02]  /*5300*/  @!UPT UIADD3 URZ, UPT, UPT, URZ, URZ, URZ ;  /* 0x000000fffffff290 */ /* 0x000fe4000fffe0ff */
[----:B------:R-:W-:Y:S05]  /*5310*/  @!P1 IADD3 R8, P0, PT, R16, 0x580, RZ ;  /* 0x0000058010089810 */ /* 0x000fea0007f1e0ff */
[----:B-1----:R-:W-:Y:S01]  /*5320*/  @!P1 IMAD.X R6, RZ, RZ, R17, P0 ;  /* 0x000000ffff069224 */ /* 0x002fe200000e0611 */
[----:B--2---:R-:W-:Y:S07]  /*5330*/  @!P2 BRA `(.L_x_95) ;  /* 0x00000048002ca947 */ /* 0x004fee0003800000 */
.L_x_191:
[----:B------:R-:W-:Y:S01]  /*5340*/  @!P1 R2UR UR5, R8 ;  /* 0x00000000080592ca */ /* 0x000fe200000e0000 */
[----:B------:R-:W-:Y:S01]  /*5350*/  VOTEU.ALL UP0, P1 ;  /* 0x0000000000ff7886 */ /* 0x000fe20000800000 */
[----:B------:R-:W-:Y:S01]  /*5360*/  @!P1 R2UR UR4, R6 ;  /* 0x00000000060492ca */ /* 0x000fe200000e0000 */
[----:B------:R-:W-:Y:S01]  /*5370*/  UMOV UR16, 0x0 ;  /* 0x0000000000107882 */ /* 0x000fe20000000000 */
[----:B------:R-:W-:Y:S01]  /*5380*/  UMOV UR17, 0x10000000 ;  /* 0x1000000000117882 */ /* 0x000fe20000000000 */
[----:B------:R-:W-:Y:S01]  /*5390*/  UMOV UR44, UR36 ;  /* 0x00000024002c7c82 */ /* 0x000fe20008000000 */
[----:B------:R-:W-:Y:S01]  /*53a0*/  @!UP0 UIADD3 UR40, UPT, UPT, UR21, 0x200, URZ ;  /* 0x0000020015288890 */ /* 0x000fe2000fffe0ff */
[----:B-1----:R-:W-:Y:S01]  /*53b0*/  @!P1 IMAD.MOV.U32 R0, RZ, RZ, 0x1000 ;  /* 0x00001000ff009424 */ /* 0x002fe200078e00ff */
[----:B------:R-:W-:Y:S01]  /*53c0*/  @!UP0 UIADD3 UR10, UPT, UPT, UR42, 0x40, URZ ;  /* 0x000000402a0a8890 */ /* 0x000fe2000fffe0ff */
[----:B------:R-:W-:Y:S01]  /*53d0*/  @!P1 IADD3 R8, P0, PT, R16, 0x580, RZ ;  /* 0x0000058010089810 */ /* 0x000fe20007f1e0ff */
[----:B------:R-:W-:Y:S01]  /*53e0*/  @!UP0 UIADD3 UR8, UPT, UPT, UR21, 0xa00, URZ ;  /* 0x00000a0015088890 */ /* 0x000fe2000fffe0ff */
[----:B------:R-:W-:Y:S02]  /*53f0*/  VOTEU.ALL UP0, P1 ;  /* 0x0000000000ff7886 */ /* 0x000fe40000800000 */
[----:B------:R-:W-:Y:S01]  /*5400*/  IMAD.U32 R10, RZ, RZ, UR5 ;  /* 0x00000005ff0a7e24 */ /* 0x000fe2000f8e00ff */
[----:B------:R-:W-:Y:S01]  /*5410*/  UMOV UR9, UR41 ;  /* 0x0000002900097c82 */ /* 0x000fe20008000000 */
[----:B------:R-:W-:Y:S01]  /*5420*/  IMAD.U32 R11, RZ, RZ, UR4 ;  /* 0x00000004ff0b7e24 */ /* 0x000fe2000f8e00ff */
[----:B------:R-:W-:Y:S01]  /*5430*/  UMOV UR11, UR43 ;  /* 0x0000002b000b7c82 */ /* 0x000fe20008000000 */
[----:B------:R-:W-:Y:S01]  /*5440*/  UMOV UR12, UR36 ;  /* 0x00000024000c7c82 */ /* 0x000fe20008000000 */
[----:B------:R-:W-:Y:S01]  /*5450*/  @!P1 R2UR UR4, R10 ;  /* 0x000000000a0492ca */ /* 0x000fe200000e0000 */
[----:B------:R-:W-:Y:S01]  /*5460*/  UPRMT UR6, UR47, 0x654, UR41 ;  /* 0x000006542f067896 */ /* 0x000fe20008000029 */
[----:B------:R-:W-:Y:S01]  /*5470*/  @!P1 R2UR UR5, R11 ;  /* 0x000000000b0592ca */ /* 0x000fe200000e0000 */
[----:B------:R-:W-:Y:S11]  /*5480*/  @!P1 IMAD.X R6, RZ, RZ, R17, P0 ;  /* 0x000000ffff069224 */ /* 0x000ff600000e0611 */
[----:B------:R-:W-:Y:S01]  /*5490*/  @!UPT UIADD3 URZ, UPT, UPT, URZ, URZ, URZ ;  /* 0x000000fffffff290 */ /* 0x000fe2000fffe0ff */
[----:B------:R1:W-:Y:S01]  /*54a0*/  @!UP0 UTMALDG.3D [UR40], [UR4], desc[UR16] ;  /* 0x00001028040085b4 */ /* 0x0003e20008011000 */
[----:B------:R-:W-:Y:S05]  /*54b0*/  VOTEU.ALL UP0, P1 ;  /* 0x0000000000ff7886 */ /* 0x000fea0000800000 */
[----:B------:R1:W-:Y:S01]  /*54c0*/  @!UP0 UTMALDG.3D [UR8], [UR4], desc[UR16] ;  /* 0x00001008040085b4 */ /* 0x0003e20008011000 */
[----:B------:R1:W-:Y:S01]  /*54d0*/  @!P1 SYNCS.ARRIVE.TRANS64.RED.A0TR RZ, [UR21+0x70], R0 ;  /* 0x00007000ffff99a7 */ /* 0x0003e20008300415 */
[----:B------:R-:W-:Y:S01]  /*54e0*/  SYNCS.ARRIVE.TRANS64.RED.A1T0 RZ, [UR6], RZ ;  /* 0x000000ffffff79a7 */ /* 0x000fe20008100406 */
[----:B------:R-:W2:Y:S02]  /*54f0*/  SYNCS.PHASECHK.TRANS64.TRYWAIT P2, [UR21+0x98], R9 ;  /* 0x00009809ff0075a7 */ /* 0x000ea40008041115 */
[----:B-12---:R-:W-:Y:S05]  /*5500*/  @!P2 BRA `(.L_x_96) ;  /* 0x0000004400d0a947 */ /* 0x006fea0003800000 */
.L_x_193:
        /* <DEDUP_REMOVED lines=10> */
[----:B------:R-:W-:Y:S02]  /*55b0*/  @!UP0 UIADD3 UR10, UPT, UPT, UR42, 0x50, URZ ;  /* 0x000000502a0a8890 */ /* 0x000fe4000fffe0ff */
[----:B------:R-:W-:Y:S01]  /*55c0*/  @!UP0 UIADD3 UR8, UPT, UPT, UR21, 0x1a00, URZ ;  /* 0x00001a0015088890 */ /* 0x000fe2000fffe0ff */
[----:B------:R-:W-:Y:S01]  /*55d0*/  IMAD.U32 R10, RZ, RZ, UR5 ;  /* 0x00000005ff0a7e24 */ /* 0x000fe2000f8e00ff */
[----:B------:R-:W-:Y:S01]  /*55e0*/  VOTEU.ALL UP0, P1 ;  /* 0x0000000000ff7886 */ /* 0x000fe20000800000 */
[----:B------:R-:W-:Y:S01]  /*55f0*/  IMAD.U32 R11, RZ, RZ, UR4 ;  /* 0x00000004ff0b7e24 */ /* 0x000fe2000f8e00ff */
[----:B------:R-:W-:Y:S01]  /*5600*/  UMOV UR9, UR33 ;  /* 0x0000002100097c82 */ /* 0x000fe20008000000 */
[----:B------:R-:W-:Y:S01]  /*5610*/  UMOV UR11, UR43 ;  /* 0x0000002b000b7c82 */ /* 0x000fe20008000000 */
[----:B------:R-:W-:Y:S01]  /*5620*/  @!P1 R2UR UR4, R10 ;  /* 0x000000000a0492ca */ /* 0x000fe200000e0000 */
[----:B------:R-:W-:Y:S01]  /*5630*/  UMOV UR12, UR36 ;  /* 0x00000024000c7c82 */ /* 0x000fe20008000000 */
[----:B------:R-:W-:Y:S01]  /*5640*/  @!P1 R2UR UR5, R11 ;  /* 0x000000000b0592ca */ /* 0x000fe200000e0000 */
[----:B------:R-:W-:Y:S01]  /*5650*/  UPRMT UR6, UR47, 0x654, UR33 ;  /* 0x000006542f067896 */ /* 0x000fe20008000021 */
[----:B------:R-:W-:Y:S11]  /*5660*/  @!P1 IMAD.X R6, RZ, RZ, R17, P0 ;  /* 0x000000ffff069224 */ /* 0x000ff600000e0611 */
[----:B------:R1:W-:Y:S01]  /*5670*/  @!UP0 UTMALDG.3D [UR32], [UR4], desc[UR16] ;  /* 0x00001020040085b4 */ /* 0x0003e20008011000 */
[----:B------:R-:W-:Y:S05]  /*5680*/  VOTEU.ALL UP0, P1 ;  /* 0x0000000000ff7886 */ /* 0x000fea0000800000 */
[----:B------:R1:W-:Y:S01]  /*5690*/  @!UP0 UTMALDG.3D [UR8], [UR4], desc[UR16] ;  /* 0x00001008040085b4 */ /* 0x0003e20008011000 */
[----:B------:R1:W-:Y:S01]  /*56a0*/  @!P1 SYNCS.ARRIVE.TRANS64.RED.A0TR RZ, [UR21+0x78], R0 ;  /* 0x00007800ffff99a7 */ /* 0x0003e20008300415 */
[----:B------:R-:W-:Y:S01]  /*56b0*/  SYNCS.ARRIVE.TRANS64.RED.A1T0 RZ, [UR6], RZ ;  /* 0x000000ffffff79a7 */ /* 0x000fe20008100406 */
[----:B------:R-:W2:Y:S02]  /*56c0*/  SYNCS.PHASECHK.TRANS64.TRYWAIT P2, [UR21+0xa0], R9 ;  /* 0x0000a009ff0075a7 */ /* 0x000ea40008041115 */
[----:B-12---:R-:W-:Y:S05]  /*56d0*/  @!P2 BRA `(.L_x_97) ;  /* 0x000000440074a947 */ /* 0x006fea0003800000 */
.L_x_195:
        /* <DEDUP_REMOVED lines=9> */
[----:B------:R-:W-:Y:S01]  /*5770*/  VIADD R14, R14, 0x1 ;  /* 0x000000010e0e7836 */ /* 0x000fe20000000000 */
        /* <DEDUP_REMOVED lines=10> */
[----:B------:R-:W-:Y:S01]  /*5820*/  UMOV UR12, UR36 ;  /* 0x00000024000c7c82 */ /* 0x000fe20008000000 */
[----:B------:R-:W-:Y:S11]  /*5830*/  UPRMT UR6, UR47, 0x654, UR25 ;  /* 0x000006542f067896 */ /* 0x000ff60008000019 */
[----:B------:R1:W-:Y:S01]  /*5840*/  @!UP0 UTMALDG.3D [UR24], [UR4], desc[UR16] ;  /* 0x00001018040085b4 */ /* 0x0003e20008011000 */
[----:B------:R-:W-:Y:S05]  /*5850*/  VOTEU.ALL UP0, P1 ;  /* 0x0000000000ff7886 */ /* 0x000fea0000800000 */
[----:B------:R1:W-:Y:S01]  /*5860*/  @!UP0 UTMALDG.3D [UR8], [UR4], desc[UR16] ;  /* 0x00001008040085b4 */ /* 0x0003e20008011000 */
[----:B------:R1:W-:Y:S01]  /*5870*/  @!P1 SYNCS.ARRIVE.TRANS64.RED.A0TR RZ, [UR21+0x80], R0 ;  /* 0x00008000ffff99a7 */ /* 0x0003e20008300415 */
[----:B------:R-:W-:Y:S01]  /*5880*/  SYNCS.ARRIVE.TRANS64.RED.A1T0 RZ, [UR6], RZ ;  /* 0x000000ffffff79a7 */ /* 0x000fe20008100406 */
[----:B------:R-:W2:Y:S02]  /*5890*/  SYNCS.PHASECHK.TRANS64.TRYWAIT P0, [UR21+0xa8], R9 ;  /* 0x0000a809ff0075a7 */ /* 0x000ea40008001115 */
[----:B-12---:R-:W-:Y:S05]  /*58a0*/  @!P0 BRA `(.L_x_98) ;  /* 0x0000004400188947 */ /* 0x006fea0003800000 */
.L_x_197:
[----:B------:R-:W-:Y:S01]  /*58b0*/  UPLOP3.LUT UP2, UPT, UPT, UPT, UPT, 0x80, 0x8 ;  /* 0x000000000008789c */ /* 0x000fe20003f4f070 */
[----:B------:R-:W-:Y:S01]  /*58c0*/  @!P1 IADD3 R6, P0, PT, R16, 0x580, RZ ;  /* 0x0000058010069810 */ /* 0x000fe20007f1e0ff */
[----:B------:R-:W-:Y:S01]  /*58d0*/  UMOV UR6, 0x0 ;  /* 0x0000000000067882 */ /* 0x000fe20000000000 */
[----:B------:R-:W-:Y:S01]  /*58e0*/  UMOV UR7, 0x10000000 ;  /* 0x1000000000077882 */ /* 0x000fe20000000000 */
[----:B------:R-:W-:Y:S01]  /*58f0*/  VOTEU.ALL UP0, P1 ;  /* 0x0000000000ff7886 */ /* 0x000fe20000800000 */
[----:B------:R-:W-:Y:S01]  /*5900*/  @!P1 R2UR UR5, R6 ;  /* 0x00000000060592ca */ /* 0x000fe200000e0000 */
[----:B-1----:R-:W-:Y:S01]  /*5910*/  @!P1 IMAD.X R0, RZ, RZ, R17, P0 ;  /* 0x000000ffff009224 */ /* 0x002fe200000e0611 */
[----:B------:R-:W-:Y:S01]  /*5920*/  UMOV UR19, UR43 ;  /* 0x0000002b00137c82 */ /* 0x000fe20008000000 */
[----:B------:R-:W-:Y:S01]  /*5930*/  UMOV UR20, UR36 ;  /* 0x0000002400147c82 */ /* 0x000fe20008000000 */
[----:B------:R-:W-:Y:S01]  /*5940*/  @!UP0 UIADD3 UR18, UPT, UPT, UR42, 0x30, URZ ;  /* 0x000000302a128890 */ /* 0x000fe2000fffe0ff */
[----:B------:R-:W-:Y:S01]  /*5950*/  R2UR UR24, R52 ;  /* 0x00000000341872ca */ /* 0x000fe200000e0000 */
[----:B------:R-:W-:Y:S01]  /*5960*/  @!UP0 UIADD3 UR16, UPT, UPT, UR21, 0x3200, URZ ;  /* 0x0000320015108890 */ /* 0x000fe2000fffe0ff */
[----:B------:R-:W-:Y:S01]  /*5970*/  @!P1 R2UR UR4, R0 ;  /* 0x00000000000492ca */ /* 0x000fe200000e0000 */
[----:B------:R-:W-:Y:S01]  /*5980*/  @!UP0 UIADD3 UR17, UPT, UPT, UR21, 0x88, URZ ;  /* 0x0000008815118890 */ /* 0x000fe2000fffe0ff */
[----:B------:R-:W-:Y:S01]  /*5990*/  ISETP.NE.AND P0, PT, R14, 0x2, PT ;  /* 0x000000020e00780c */ /* 0x000fe20003f05270 */
[----:B------:R-:W-:Y:S01]  /*59a0*/  @!UP0 UIADD3 UR10, UPT, UPT, UR42, 0x70, URZ ;  /* 0x000000702a0a8890 */ /* 0x000fe2000fffe0ff */
[----:B------:R-:W-:Y:S01]  /*59b0*/  LOP3.LUT R15, R15, 0x1, RZ, 0x3c, !PT ;  /* 0x000000010f0f7812 */ /* 0x000fe200078e3cff */
[----:B------:R-:W-:Y:S01]  /*59c0*/  @!UP0 UIADD3 UR8, UPT, UPT, UR21, 0x3a00, URZ ;  /* 0x00003a0015088890 */ /* 0x000fe2000fffe0ff */
[----:B------:R-:W-:Y:S01]  /*59d0*/  IMAD.U32 R8, RZ, RZ, UR5 ;  /* 0x00000005ff087e24 */ /* 0x000fe2000f8e00ff */
[----:B------:R-:W-:Y:S01]  /*59e0*/  VOTEU.ALL UP0, P1 ;  /* 0x0000000000ff7886 */ /* 0x000fe20000800000 */
[----:B------:R-:W-:Y:S01]  /*59f0*/  UMOV UR11, UR43 ;  /* 0x0000002b000b7c82 */ /* 0x000fe20008000000 */
[----:B------:R-:W-:Y:S01]  /*5a00*/  UMOV UR12, UR36 ;  /* 0x00000024000c7c82 */ /* 0x000fe20008000000 */
[----:B------:R-:W-:Y:S01]  /*5a10*/  UMOV UR9, UR17 ;  /* 0x0000001100097c82 */ /* 0x000fe20008000000 */
[----:B------:R-:W-:Y:S01]  /*5a20*/  SEL R0, RZ, 0x1, P0 ;  /* 0x00000001ff007807 */ /* 0x000fe20000000000 */
[----:B------:R-:W-:Y:S01]  /*5a30*/  UIADD3 UR28, UPT, UPT, UR13, UR24, URZ ;  /* 0x000000180d1c7290 */ /* 0x000fe2000fffe0ff */
[----:B------:R-:W-:Y:S01]  /*5a40*/  IMAD.U32 R9, RZ, RZ, UR4 ;  /* 0x00000004ff097e24 */ /* 0x000fe2000f8e00ff */
[----:B------:R-:W-:Y:S01]  /*5a50*/  @!P1 R2UR UR4, R8 ;  /* 0x00000000080492ca */ /* 0x000fe200000e0000 */
[----:B------:R-:W-:Y:S01]  /*5a60*/  UMOV UR36, UR29 ;  /* 0x0000001d00247c82 */ /* 0x000fe20008000000 */
[----:B------:R-:W-:Y:S02]  /*5a70*/  LOP3.LUT R13, R13, R0, RZ, 0x3c, !PT ;  /* 0x000000000d0d7212 */ /* 0x000fe400078e3cff */
[----:B------:R-:W-:Y:S02]  /*5a80*/  @!P1 R2UR UR5, R9 ;  /* 0x00000000090592ca */ /* 0x000fe400000e0000 */
[----:B------:R-:W-:Y:S11]  /*5a90*/  SEL R14, R14, RZ, P0 ;  /* 0x000000ff0e0e7207 */ /* 0x000ff60000000000 */
[----:B------:R1:W-:Y:S01]  /*5aa0*/  @!UP0 UTMALDG.3D [UR16], [UR4], desc[UR6] ;  /* 0x00000610040085b4 */ /* 0x0003e20008011000 */
[----:B------:R-:W-:Y:S05]  /*5ab0*/  VOTEU.ALL UP0, P1 ;  /* 0x0000000000ff7886 */ /* 0x000fea0000800000 */
[----:B------:R2:W-:Y:S01]  /*5ac0*/  @!UP0 UTMALDG.3D [UR8], [UR4], desc[UR6] ;  /* 0x00000608040085b4 */ /* 0x0005e20008011000 */
[----:B------:R2:W-:Y:S01]  /*5ad0*/  @!P1 SYNCS.ARRIVE.TRANS64.RED.A0TR RZ, [UR21+0x88], R7 ;  /* 0x00008807ffff99a7 */ /* 0x0005e20008300415 */
[----:B------:R-:W-:Y:S01]  /*5ae0*/  SYNCS.ARRIVE.TRANS64.RED.A1T0 RZ, [UR37], RZ ;  /* 0x000000ffffff79a7 */ /* 0x000fe20008100425 */
[----:B-1----:R-:W-:Y:S01]  /*5af0*/  UIADD3 UR20, UPT, UPT, UR14, UR63, URZ ;  /* 0x0000003f0e147290 */ /* 0x002fe2000fffe0ff */
[----:B------:R-:W-:Y:S11]  /*5b00*/  BRA.U UP1, `(.L_x_99) ;  /* 0xfffffff101047547 */ /* 0x000ff6000b83ffff */
[----:B------:R-:W-:-:S04]  /*5b10*/  SHF.L.U32 R2, R15, 0x1f, RZ ;  /* 0x0000001f0f027819 */ /* 0x000fc800000006ff */
[----:B------:R-:W1:Y:S02]  /*5b20*/  SYNCS.PHASECHK.TRANS64.TRYWAIT P0, [UR21+0x90], R2 ;  /* 0x00009002ff0075a7 */ /* 0x000e640008001115 */
[----:B-1----:R-:W-:Y:S05]  /*5b30*/  @!P0 BRA `(.L_x_100) ;  /* 0x00000040008c8947 */ /* 0x002fea0003800000 */
.L_x_199:
[----:B------:R-:W3:Y:S02]  /*5b40*/  SYNCS.PHASECHK.TRANS64.TRYWAIT P0, [UR21+0x98], R2 ;  /* 0x00009802ff0075a7 */ /* 0x000ee40008001115 */
[----:B---3--:R-:W-:Y:S05]  /*5b50*/  @!P0 BRA `(.L_x_101) ;  /* 0x00000040009c8947 */ /* 0x008fea0003800000 */
.L_x_201:
[----:B------:R-:W3:Y:S02]  /*5b60*/  SYNCS.PHASECHK.TRANS64.TRYWAIT P0, [UR21+0xa0], R2 ;  /* 0x0000a002ff0075a7 */ /* 0x000ee40008001115 */
[----:B---3--:R-:W-:Y:S05]  /*5b70*/  @!P0 BRA `(.L_x_102) ;  /* 0x0000004000ac8947 */ /* 0x008fea0003800000 */
.L_x_203:
[----:B-1----:R-:W-:-:S07]  /*5b80*/  MOV R0, UR21 ;  /* 0x0000001500007c02 */ /* 0x002fce0008000f00 */
.L_x_103:
[----:B-1----:R-:W-:-:S04]  /*5b90*/  SHF.L.U32 R2, R15, 0x1f, RZ ;  /* 0x0000001f0f027819 */ /* 0x002fc800000006ff */
[----:B------:R1:W3:Y:S03]  /*5ba0*/  SYNCS.PHASECHK.TRANS64.TRYWAIT P0, [R0+URZ+0xa8], R2 ;  /* 0x0000a802000075a7 */ /* 0x0002e600080011ff */
[----:B---3--:R-:W-:Y:S05]  /*5bb0*/  @!P0 NANOSLEEP.SYNCS 0x989680 ;  /* 0x009896800000895d */ /* 0x008fea0003900000 */
[----:B------:R-:W3:Y:S02]  /*5bc0*/  @!P0 SYNCS.PHASECHK.TRANS64 P0, [R0+URZ+0xa8], R2 ;  /* 0x0000a802000085a7 */ /* 0x000ee400080010ff */
[----:B--23--:R-:W-:Y:S05]  /*5bd0*/  @P0 EXIT ;  /* 0x000000000000094d */ /* 0x00cfea0003800000 */
[----:B------:R-:W-:Y:S05]  /*5be0*/  BRA `(.L_x_103) ;  /* 0xfffffffc00e87947 */ /* 0x000fea000383ffff */
.L_x_88:
[----:B------:R-:W-:-:S06]  /*5bf0*/  UISETP.GE.AND UP0, UPT, UR25, 0x4, UPT ;  /* 0x000000041900788c */ /* 0x000fcc000bf06270 */
[----:B------:R-:W-:-:S13]  /*5c00*/  PLOP3.LUT P0, PT, PT, PT, UP0, 0x80, 0x8 ;  /* 0x000000000008781c */ /* 0x000fda0003f0f008 */
[----:B------:R-:W-:Y:S05]  /*5c10*/  @!P0 EXIT ;  /* 0x000000000000894d */ /* 0x000fea0003800000 */
[----:B------:R-:W-:Y:S01]  /*5c20*/  BAR.SYNC.DEFER_BLOCKING 0x6, 0xa0 ;  /* 0x0182800000007b1d */ /* 0x000fe20000010000 */
[----:B------:R-:W-:Y:S01]  /*5c30*/  IMAD.SHL.U32 R49, R61, 0x10, RZ ;  /* 0x000000103d317824 */ /* 0x000fe200078e00ff */
[----:B------:R-:W-:Y:S01]  /*5c40*/  CS2R R58, SRZ ;  /* 0x00000000003a7805 */ /* 0x000fe2000001ff00 */
[----:B------:R-:W-:Y:S02]  /*5c50*/  IMAD.SHL.U32 R5, R51, 0x200, RZ ;  /* 0x0000020033057824 */ /* 0x000fe400078e00ff */
[----:B------:R-:W-:Y:S01]  /*5c60*/  IMAD.U32 R23, R61, 0x10000, RZ ;  /* 0x000100003d177824 */ /* 0x000fe200078e00ff */
[----:B------:R-:W-:Y:S01]  /*5c70*/  UMOV UR43, 0x400 ;  /* 0x00000400002b7882 */ /* 0x000fe20000000000 */
[----:B------:R-:W-:Y:S01]  /*5c80*/  LOP3.LUT R48, R49, 0x5b0, RZ, 0xc0, !PT ;  /* 0x000005b031307812 */ /* 0x000fe200078ec0ff */
[----:B------:R-:W-:Y:S01]  /*5c90*/  ULEA UR43, UR47, UR43, 0x18 ;  /* 0x0000002b2f2b7291 */ /* 0x000fe2000f8ec0ff */
[----:B------:R-:W1:Y:S01]  /*5ca0*/  LDC.64 R44, c[0x0][0x888] ;  /* 0x00022200ff2c7b82 */ /* 0x000e620000000a00 */
[----:B------:R-:W-:Y:S01]  /*5cb0*/  IMAD.SHL.U32 R4, R61, 0x2, RZ ;  /* 0x000000023d047824 */ /* 0x000fe200078e00ff */
[----:B------:R-:W-:Y:S01]  /*5cc0*/  LOP3.LUT R48, R48, 0x200, R5, 0xf8, !PT ;  /* 0x0000020030307812 */ /* 0x000fe200078ef805 */
[----:B------:R-:W-:Y:S01]  /*5cd0*/  IMAD.SHL.U32 R5, R51, 0x200000, RZ ;  /* 0x0020000033057824 */ /* 0x000fe200078e00ff */
[C---:B------:R-:W-:Y:S01]  /*5ce0*/  LOP3.LUT R6, R49.reuse, 0x40, RZ, 0xc0, !PT ;  /* 0x0000004031067812 */ /* 0x040fe200078ec0ff */
[----:B------:R-:W-:Y:S01]  /*5cf0*/  UIADD3 UR4, UPT, UPT, UR43, 0x200, URZ ;  /* 0x000002002b047890 */ /* 0x000fe2000fffe0ff */
[----:B------:R-:W-:Y:S01]  /*5d00*/  LOP3.LUT P0, RZ, R49, 0x40, RZ, 0xc0, !PT ;  /* 0x0000004031ff7812 */ /* 0x000fe2000780c0ff */
[----:B------:R-:W-:Y:S01]  /*5d10*/  IMAD.MOV.U32 R60, RZ, RZ, 0x1 ;  /* 0x00000001ff3c7424 */ /* 0x000fe200078e00ff */
[----:B------:R-:W2:Y:S01]  /*5d20*/  LDC.64 R46, c[0x0][0x890] ;  /* 0x00022400ff2e7b82 */ /* 0x000ea20000000a00 */
[----:B------:R-:W-:Y:S01]  /*5d30*/  LOP3.LUT R5, R5, 0x200000, RZ, 0xc0, !PT ;  /* 0x0020000005057812 */ /* 0x000fe200078ec0ff */
[----:B------:R-:W-:Y:S01]  /*5d40*/  IMAD.MOV.U32 R22, RZ, RZ, RZ ;  /* 0x000000ffff167224 */ /* 0x000fe200078e00ff */
[----:B------:R-:W-:Y:S01]  /*5d50*/  LOP3.LUT R4, R6, 0x8, R4, 0xf8, !PT ;  /* 0x0000000806047812 */ /* 0x000fe200078ef804 */
[----:B------:R-:W-:Y:S01]  /*5d60*/  IMAD.MOV.U32 R56, RZ, RZ, RZ ;  /* 0x000000ffff387224 */ /* 0x000fe200078e00ff */
[----:B------:R-:W-:Y:S01]  /*5d70*/  LOP3.LUT R23, R5, 0x400000, R23, 0xf8, !PT ;  /* 0x0040000005177812 */ /* 0x000fe200078ef817 */
[----:B------:R-:W-:Y:S01]  /*5d80*/  IMAD.U32 R53, RZ, RZ, UR4 ;  /* 0x00000004ff357e24 */ /* 0x000fe2000f8e00ff */
[----:B------:R-:W3:Y:S01]  /*5d90*/  LDS R0, [UR43+0x170] ;  /* 0x0001702bff007984 */ /* 0x000ee20008000800 */
[----:B------:R-:W4:Y:S01]  /*5da0*/  LDC.64 R42, c[0x0][0x8b0] ;  /* 0x00022c00ff2a7b82 */ /* 0x000f220000000a00 */
[----:B------:R-:W-:Y:S01]  /*5db0*/  LOP3.LUT R48, R48, R4, RZ, 0xfc, !PT ;  /* 0x0000000430307212 */ /* 0x000fe200078efcff */
[----:B------:R-:W1:Y:S01]  /*5dc0*/  LDCU UR60, c[0x0][0x370] ;  /* 0x00006e00ff3c77ac */ /* 0x000e620008000800 */
[----:B------:R-:W-:Y:S01]  /*5dd0*/  LOP3.LUT R61, R61, 0x60, RZ, 0xc0, !PT ;  /* 0x000000603d3d7812 */ /* 0x000fe200078ec0ff */
[----:B------:R-:W1:Y:S04]  /*5de0*/  LDCU UR42, c[0x0][0xb0c] ;  /* 0x00016180ff2a77ac */ /* 0x000e680008000800 */
[----:B------:R-:W1:Y:S01]  /*5df0*/  LDC.64 R40, c[0x0][0x8a8] ;  /* 0x00022a00ff287b82 */ /* 0x000e620000000a00 */
[----:B------:R-:W1:Y:S01]  /*5e00*/  LDCU UR39, c[0x0][0xb30] ;  /* 0x00016600ff2777ac */ /* 0x000e620008000800 */
[----:B------:R-:W1:Y:S01]  /*5e10*/  LDCU.64 UR54, c[0x0][0x888] ;  /* 0x00011100ff3677ac */ /* 0x000e620008000a00 */
[----:B------:R-:W1:Y:S01]  /*5e20*/  LDCU.64 UR40, c[0x0][0xb28] ;  /* 0x00016500ff2877ac */ /* 0x000e620008000a00 */
[----:B------:R-:W1:Y:S01]  /*5e30*/  LDCU.128 UR56, c[0x0][0xb10] ;  /* 0x00016200ff3877ac */ /* 0x000e620008000c00 */
[----:B------:R-:W1:Y:S01]  /*5e40*/  LDCU UR53, c[0x0][0x374] ;  /* 0x00006e80ff3577ac */ /* 0x000e620008000800 */
[----:B------:R-:W-:Y:S01]  /*5e50*/  UMOV UR52, URZ ;  /* 0x000000ff00347c82 */ /* 0x000fe20008000000 */
[----:B------:R-:W-:Y:S01]  /*5e60*/  UMOV UR46, URZ ;  /* 0x000000ff002e7c82 */ /* 0x000fe20008000000 */
[----:B---3--:R-:W-:Y:S01]  /*5e70*/  IMAD.IADD R23, R0, 0x1, R23 ;  /* 0x0000000100177824 */ /* 0x008fe200078e0217 */
[----:B--2---:R-:W-:-:S07]  /*5e80*/  P2R R0, PR, RZ, 0x1 ;  /* 0x00000001ff007803 */ /* 0x004fce0000000000 */
.L_x_147:
[----:B------:R-:W-:Y:S02]  /*5e90*/  LEA R3, R56, UR43, 0x3 ;  /* 0x0000002b38037c11 */ /* 0x000fe4000f8e18ff */
[----:B------:R-:W-:Y:S02]  /*5ea0*/  SHF.L.U32 R0, R58, 0x1f, RZ ;  /* 0x0000001f3a007819 */ /* 0x000fe400000006ff */
[----:B-1----:R-:W-:Y:S02]  /*5eb0*/  LEA R4, R56, UR43, 0x4 ;  /* 0x0000002b38047c11 */ /* 0x002fe4000f8e20ff */
[----:B------:R-:W2:Y:S02]  /*5ec0*/  SYNCS.PHASECHK.TRANS64.TRYWAIT P0, [R3+URZ+0xc0], R0 ;  /* 0x0000c000030075a7 */ /* 0x000ea400080011ff */
[----:B--2---:R-:W-:Y:S05]  /*5ed0*/  @!P0 BRA `(.L_x_104) ;  /* 0x0000003c00ec8947 */ /* 0x004fea0003800000 */
.L_x_204:
        /* <DEDUP_REMOVED lines=11> */
[----:B------:R-:W-:Y:S01]  /*5f90*/  PLOP3.LUT P0, PT, PT, PT, UP1, 0x80, 0x8 ;  /* 0x000000000008781c */ /* 0x000fe20003f0f018 */
[----:B------:R-:W-:Y:S11]  /*5fa0*/  UP2UR UR62, UPR, URZ, 0x2 ;  /* 0x00000002ff3e7883 */ /* 0x000ff60008000000 */
[----:B------:R-:W-:Y:S01]  /*5fb0*/  @!UPT UIADD3 URZ, UPT, UPT, URZ, URZ, URZ ;  /* 0x000000fffffff290 */ /* 0x000fe2000fffe0ff */
        /* <DEDUP_REMOVED lines=13> */
[----:B------:R-:W2:Y:S01]  /*6090*/  LDCU UR12, c[0x0][0xb20] ;  /* 0x00016400ff0c77ac */ /* 0x000ea20008000800 */
[----:B------:R-:W-:Y:S02]  /*60a0*/  UIMAD.WIDE.U32 UR4, UR53, UR59, URZ ;  /* 0x0000003b350472a5 */ /* 0x000fe4000f8e00ff */
[----:B------:R-:W-:Y:S02]  /*60b0*/  UIMAD.WIDE.U32 UR6, UR60, UR56, URZ ;  /* 0x000000383c0672a5 */ /* 0x000fe4000f8e00ff */
[----:B------:R-:W-:Y:S02]  /*60c0*/  UISETP.NE.AND UP0, UPT, UR58, 0x1, UPT ;  /* 0x000000013a00788c */ /* 0x000fe4000bf05270 */
[----:B------:R-:W-:Y:S02]  /*60d0*/  UIMAD.WIDE.U32 UR8, UR37, UR59, URZ ;  /* 0x0000003b250872a5 */ /* 0x000fe4000f8e00ff */
[----:B------:R-:W-:Y:S02]  /*60e0*/  UIMAD.WIDE.U32 UR10, UR38, UR56, URZ ;  /* 0x00000038260a72a5 */ /* 0x000fe4000f8e00ff */
[----:B------:R-:W-:Y:S02]  /*60f0*/  UISETP.NE.AND UP1, UPT, UR42, 0x1, UPT ;  /* 0x000000012a00788c */ /* 0x000fe4000bf25270 */
[----:B------:R-:W-:Y:S01]  /*6100*/  UISETP.NE.AND UP2, UPT, UR45, 0x1, UPT ;  /* 0x000000012d00788c */ /* 0x000fe2000bf45270 */
[----:B------:R-:W-:Y:S02]  /*6110*/  UMOV UR4, UR5 ;  /* 0x0000000500047c82 */ /* 0x000fe40008000000 */
[----:B--2---:R-:W-:Y:S03]  /*6120*/  USHF.R.U32.HI UR5, URZ, UR12, UR4 ;  /* 0x0000000cff057299 */ /* 0x004fe60008011604 */
[----:B------:R-:W-:Y:S02]  /*6130*/  UMOV UR4, UR7 ;  /* 0x0000000700047c82 */ /* 0x000fe40008000000 */
[----:B------:R-:W-:Y:S02]  /*6140*/  USHF.R.U32.HI UR7, URZ, UR57, UR4 ;  /* 0x00000039ff077299 */ /* 0x000fe40008011604 */
[----:B------:R-:W-:Y:S02]  /*6150*/  USEL UR4, UR53, UR5, !UP0 ;  /* 0x0000000535047287 */ /* 0x000fe4000c000000 */
[----:B------:R-:W-:Y:S01]  /*6160*/  USEL UR7, UR60, UR7, !UP1 ;  /* 0x000000073c077287 */ /* 0x000fe2000c800000 */
[----:B------:R-:W-:Y:S01]  /*6170*/  UMOV UR5, UR9 ;  /* 0x0000000900057c82 */ /* 0x000fe20008000000 */
[----:B------:R-:W-:Y:S02]  /*6180*/  UIMAD.WIDE.U32 UR8, UR4, UR40, URZ ;  /* 0x00000028040872a5 */ /* 0x000fe4000f8e00ff */
[----:B------:R-:W-:Y:S03]  /*6190*/  USHF.R.U32.HI UR6, URZ, UR12, UR5 ;  /* 0x0000000cff067299 */ /* 0x000fe60008011605 */
[----:B------:R-:W-:Y:S01]  /*61a0*/  UMOV UR5, UR11 ;  /* 0x0000000b00057c82 */ /* 0x000fe20008000000 */
[----:B------:R-:W-:Y:S02]  /*61b0*/  UIMAD.WIDE.U32 UR10, UR7, UR40, URZ ;  /* 0x00000028070a72a5 */ /* 0x000fe4000f8e00ff */
[----:B------:R-:W-:Y:S02]  /*61c0*/  USHF.R.U32.HI UR12, URZ, UR57, UR5 ;  /* 0x00000039ff0c7299 */ /* 0x000fe40008011605 */
[----:B------:R-:W-:Y:S01]  /*61d0*/  USEL UR6, UR37, UR6, !UP0 ;  /* 0x0000000625067287 */ /* 0x000fe2000c000000 */
[----:B------:R-:W-:Y:S02]  /*61e0*/  UMOV UR5, UR9 ;  /* 0x0000000900057c82 */ /* 0x000fe40008000000 */
[----:B------:R-:W-:Y:S01]  /*61f0*/  UMOV UR10, UR11 ;  /* 0x0000000b000a7c82 */ /* 0x000fe20008000000 */
[----:B------:R-:W-:Y:S02]  /*6200*/  @UP2 USHF.R.U32.HI UR4, URZ, UR41, UR5 ;  /* 0x00000029ff042299 */ /* 0x000fe40008011605 */
[----:B------:R-:W-:Y:S02]  /*6210*/  @UP2 USHF.R.U32.HI UR7, URZ, UR41, UR10 ;  /* 0x00000029ff072299 */ /* 0x000fe4000801160a */
[----:B------:R-:W-:Y:S02]  /*6220*/  UIMAD UR4, UR45, UR4, URZ ;  /* 0x000000042d0472a4 */ /* 0x000fe4000f8e02ff */
        /* <DEDUP_REMOVED lines=8> */
[----:B------:R-:W-:Y:S02]  /*62b0*/  USEL UR11, UR6, UR4, !UP2 ;  /* 0x00000004060b7287 */ /* 0x000fe4000d000000 */
[----:B------:R-:W-:Y:S02]  /*62c0*/  UIADD3 UR8, UPT, UPT, -UR5, URZ, URZ ;  /* 0x000000ff05087290 */ /* 0x000fe4000fffe1ff */
[----:B------:R-:W-:Y:S01]  /*62d0*/  UIADD3 UR10, UPT, UPT, -UR11, URZ, URZ ;  /* 0x000000ff0b0a7290 */ /* 0x000fe2000fffe1ff */
[----:B------:R-:W-:Y:S01]  /*62e0*/  @!UP0 UMOV UR4, UR9 ;  /* 0x0000000900048c82 */ /* 0x000fe20008000000 */
[----:B------:R-:W-:Y:S02]  /*62f0*/  UIADD3 UR9, UPT, UPT, -UR6, URZ, URZ ;  /* 0x000000ff06097290 */ /* 0x000fe4000fffe1ff */
[----:B------:R-:W-:Y:S02]  /*6300*/  @!UP0 USHF.R.U32.HI UR4, URZ, UR41, UR4 ;  /* 0x00000029ff048299 */ /* 0x000fe40008011604 */
[----:B------:R-:W-:Y:S02]  /*6310*/  UIMAD UR10, UR45, UR10, UR6 ;  /* 0x0000000a2d0a72a4 */ /* 0x000fe4000f8e0206 */
[----:B------:R-:W-:Y:S04]  /*6320*/  @!UP0 USEL UR4, UR5, UR4, !UP2 ;  /* 0x0000000405048287 */ /* 0x000fe8000d000000 */
[----:B------:R-:W-:Y:S02]  /*6330*/  @!UP0 UIMAD UR10, UR7, UR10, UR4 ;  /* 0x0000000a070a82a4 */ /* 0x000fe4000f8e0204 */
[----:B------:R-:W-:Y:S02]  /*6340*/  @!UP0 UIADD3 UR11, UPT, UPT, UR11, -UR4, URZ ;  /* 0x800000040b0b8290 */ /* 0x000fe4000fffe0ff */
[----:B------:R-:W-:Y:S02]  /*6350*/  UIMAD UR7, UR42, UR8, UR38 ;  /* 0x000000082a0772a4 */ /* 0x000fe4000f8e0226 */
[----:B------:R-:W-:Y:S02]  /*6360*/  @!UP0 UIMAD UR6, UR11, UR45, UR5 ;  /* 0x0000002d0b0682a4 */ /* 0x000fe4000f8e0205 */
[----:B------:R-:W-:Y:S01]  /*6370*/  UIMAD UR4, UR58, UR9, UR37 ;  /* 0x000000093a0472a4 */ /* 0x000fe2000f8e0225 */
[----:B------:R-:W-:Y:S02]  /*6380*/  @!UP0 UMOV UR5, UR10 ;  /* 0x0000000a00058c82 */ /* 0x000fe40008000000 */
[----:B------:R-:W-:Y:S02]  /*6390*/  UIMAD UR38, UR5, UR42, UR7 ;  /* 0x0000002a052672a4 */ /* 0x000fe4000f8e0207 */
[----:B------:R-:W-:Y:S11]  /*63a0*/  UIMAD UR37, UR6, UR58, UR4 ;  /* 0x0000003a062572a4 */ /* 0x000ff6000f8e0204 */
[----:B------:R-:W-:Y:S01]  /*63b0*/  @!UPT UIADD3 URZ, UPT, UPT, URZ, URZ, URZ ;  /* 0x000000fffffff290 */ /* 0x000fe2000fffe0ff */
.L_x_105:
[----:B------:R-:W-:Y:S01]  /*63c0*/  UISETP.NE.AND UP0, UPT, UR39, 0x1, UPT ;  /* 0x000000012700788c */ /* 0x000fe2000bf05270 */
[----:B------:R-:W-:Y:S01]  /*63d0*/  LOP3.LUT P0, RZ, R53, 0x90, RZ, 0xc0, !PT ;  /* 0x0000009035ff7812 */ /* 0x000fe2000780c0ff */
[----:B------:R-:W-:Y:S01]  /*63e0*/  USHF.L.U32 UR50, UR20, 0x6, URZ ;  /* 0x0000000614327899 */ /* 0x000fe200080006ff */
[----:B------:R-:W-:Y:S01]  /*63f0*/  BSSY.RECONVERGENT B6, `(.L_x_106) ;  /* 0x0000034000067945 */ /* 0x000fe20003800200 */
[----:B------:R-:W-:Y:S01]  /*6400*/  USHF.L.U32 UR49, UR28, 0x7, URZ ;  /* 0x000000071c317899 */ /* 0x000fe200080006ff */
[----:B------:R-:W-:Y:S06]  /*6410*/  IADD3 R56, PT, PT, R56, 0x1, RZ ;  /* 0x0000000138387810 */ /* 0x000fec0007ffe0ff */
[----:B------:R-:W2:Y:S01]  /*6420*/  @!UP0 LDCU.128 UR12, c[0x0][0xb10] ;  /* 0x00016200ff0c87ac */ /* 0x000ea20008000c00 */
[----:B------:R-:W3:Y:S01]  /*6430*/  @!UP0 LDCU UR5, c[0x0][0xb0c] ;  /* 0x00016180ff0587ac */ /* 0x000ee20008000800 */
[----:B------:R-:W4:Y:S01]  /*6440*/  @!UP0 LDCU UR10, c[0x0][0xb20] ;  /* 0x00016400ff0a87ac */ /* 0x000f220008000800 */
[----:B--2---:R-:W-:Y:S02]  /*6450*/  UIMAD.WIDE.U32 UR8, UR38, UR12, URZ ;  /* 0x0000000c260872a5 */ /* 0x004fe4000f8e00ff */
[----:B------:R-:W-:Y:S02]  /*6460*/  UIMAD.WIDE.U32 UR6, UR37, UR15, URZ ;  /* 0x0000000f250672a5 */ /* 0x000fe4000f8e00ff */
[----:B------:R-:W-:Y:S03]  /*6470*/  @!UP0 UISETP.NE.AND UP1, UPT, UR14, 0x1, UPT ;  /* 0x000000010e00888c */ /* 0x000fe6000bf25270 */
[----:B------:R-:W-:Y:S01]  /*6480*/  @!UP0 UMOV UR4, UR9 ;  /* 0x0000000900048c82 */ /* 0x000fe20008000000 */
[----:B---3--:R-:W-:Y:S02]  /*6490*/  @!UP0 UISETP.NE.AND UP2, UPT, UR5, 0x1, UPT ;  /* 0x000000010500888c */ /* 0x008fe4000bf45270 */
[----:B------:R-:W-:Y:S01]  /*64a0*/  @!UP0 USHF.R.U32.HI UR4, URZ, UR13, UR4 ;  /* 0x0000000dff048299 */ /* 0x000fe20008011604 */
[----:B------:R-:W-:Y:S02]  /*64b0*/  @!UP0 UMOV UR6, UR7 ;  /* 0x0000000700068c82 */ /* 0x000fe40008000000 */
[----:B----4-:R-:W-:Y:S02]  /*64c0*/  @!UP0 USHF.R.U32.HI UR6, URZ, UR10, UR6 ;  /* 0x0000000aff068299 */ /* 0x010fe40008011606 */
[----:B------:R-:W-:Y:S02]  /*64d0*/  @!UP0 USEL UR7, UR38, UR4, !UP2 ;  /* 0x0000000426078287 */ /* 0x000fe4000d000000 */
[----:B------:R-:W-:Y:S04]  /*64e0*/  @!UP0 USEL UR6, UR37, UR6, !UP1 ;  /* 0x0000000625068287 */ /* 0x000fe8000c800000 */
[----:B------:R-:W-:Y:S02]  /*64f0*/  @!UP0 UIADD3 UR4, UPT, UPT, -UR7, UR6, URZ ;  /* 0x0000000607048290 */ /* 0x000fe4000fffe1ff */
[----:B------:R-:W-:Y:S02]  /*6500*/  @!UP0 UIADD3 UR6, UPT, UPT, UR7, -UR6, URZ ;  /* 0x8000000607068290 */ /* 0x000fe4000fffe0ff */
[----:B------:R-:W-:Y:S02]  /*6510*/  @!UP0 UIMAD UR38, UR4, UR5, UR38 ;  /* 0x00000005042682a4 */ /* 0x000fe4000f8e0226 */
[----:B------:R-:W-:Y:S01]  /*6520*/  @!UP0 UIMAD UR37, UR6, UR14, UR37 ;  /* 0x0000000e062582a4 */ /* 0x000fe2000f8e0225 */
[----:B------:R-:W-:Y:S11]  /*6530*/  @!P0 BRA `(.L_x_107) ;  /* 0x00000000007c8947 */ /* 0x000ff60003800000 */
[----:B------:R-:W2:Y:S01]  /*6540*/  LDCU.64 UR8, c[0x4][0x80] ;  /* 0x01001000ff0877ac */ /* 0x000ea20008000a00 */
[----:B------:R-:W-:Y:S01]  /*6550*/  MOV R2, 0x0 ;  /* 0x0000000000027802 */ /* 0x000fe20000000f00 */
[----:B------:R-:W-:Y:S02]  /*6560*/  HFMA2 R12, -RZ, RZ, 0, 5.9604644775390625e-08 ;  /* 0x00000001ff0c7431 */ /* 0x000fe400000001ff */
[----:B------:R-:W-:Y:S01]  /*6570*/  IMAD.MOV.U32 R8, RZ, RZ, 0x70 ;  /* 0x00000070ff087424 */ /* 0x000fe200078e00ff */
[----:B------:R3:W4:Y:S01]  /*6580*/  LDC.64 R14, c[0x4][R2] ;  /* 0x01000000020e7b82 */ /* 0x0007220000000a00 */
[----:B------:R-:W1:Y:S01]  /*6590*/  LDCU.64 UR6, c[0x4][0x88] ;  /* 0x01001100ff0677ac */ /* 0x000e620008000a00 */
[----:B------:R-:W-:Y:S01]  /*65a0*/  IMAD.MOV.U32 R13, RZ, RZ, RZ ;  /* 0x000000ffff0d7224 */ /* 0x000fe200078e00ff */
[----:B------:R-:W1:Y:S01]  /*65b0*/  LDCU.64 UR4, c[0x4][0x8] ;  /* 0x01000100ff0477ac */ /* 0x000e620008000a00 */
[----:B--2---:R-:W-:Y:S01]  /*65c0*/  MOV R5, UR9 ;  /* 0x0000000900057c02 */ /* 0x004fe20008000f00 */
[----:B------:R-:W-:Y:S01]  /*65d0*/  IMAD.U32 R4, RZ, RZ, UR8 ;  /* 0x00000008ff047e24 */ /* 0x000fe2000f8e00ff */
[----:B-1----:R-:W-:Y:S01]  /*65e0*/  MOV R7, UR7 ;  /* 0x0000000700077c02 */ /* 0x002fe20008000f00 */
[----:B------:R-:W-:Y:S01]  /*65f0*/  IMAD.U32 R6, RZ, RZ, UR6 ;  /* 0x00000006ff067e24 */ /* 0x000fe2000f8e00ff */
[----:B------:R-:W-:Y:S01]  /*6600*/  MOV R11, UR5 ;  /* 0x00000005000b7c02 */ /* 0x000fe20008000f00 */
[----:B------:R-:W-:Y:S02]  /*6610*/  IMAD.U32 R10, RZ, RZ, UR4 ;  /* 0x00000004ff0a7e24 */ /* 0x000fe4000f8e00ff */
[----:B------:R-:W-:Y:S07]  /*6620*/  LEPC R20, `(.L_x_108) ;  /* 0x000000001014794e */ /* 0x000fee0000000000 */
[----:B---345:R-:W-:Y:S05]  /*6630*/  CALL.ABS.NOINC R14 ;  /* 0x000000000e007343 */ /* 0x038fea0003c00000 */
.L_x_108:
[----:B------:R-:W1:Y:S01]  /*6640*/  LDCU.64 UR8, c[0x4][0x80] ;  /* 0x01001000ff0877ac */ /* 0x000e620008000a00 */
[----:B------:R-:W2:Y:S01]  /*6650*/  LDC.64 R2, c[0x4][R2] ;  /* 0x0100000002027b82 */ /* 0x000ea20000000a00 */
[----:B------:R-:W-:Y:S02]  /*6660*/  HFMA2 R12, -RZ, RZ, 0, 5.9604644775390625e-08 ;  /* 0x00000001ff0c7431 */ /* 0x000fe400000001ff */
[----:B------:R-:W-:Y:S02]  /*6670*/  IMAD.MOV.U32 R8, RZ, RZ, 0x70 ;  /* 0x00000070ff087424 */ /* 0x000fe400078e00ff */
[----:B------:R-:W-:Y:S01]  /*6680*/  IMAD.MOV.U32 R13, RZ, RZ, RZ ;  /* 0x000000ffff0d7224 */ /* 0x000fe200078e00ff */
[----:B------:R-:W3:Y:S01]  /*6690*/  LDCU.64 UR6, c[0x4][0x88] ;  /* 0x01001100ff0677ac */ /* 0x000ee20008000a00 */
[----:B------:R-:W4:Y:S01]  /*66a0*/  LDCU.64 UR4, c[0x4][0x8] ;  /* 0x01000100ff0477ac */ /* 0x000f220008000a00 */
[----:B-1----:R-:W-:Y:S02]  /*66b0*/  MOV R4, UR8 ;  /* 0x0000000800047c02 */ /* 0x002fe40008000f00 */
[----:B------:R-:W-:Y:S02]  /*66c0*/  MOV R5, UR9 ;  /* 0x0000000900057c02 */ /* 0x000fe40008000f00 */
[----:B---3--:R-:W-:Y:S01]  /*66d0*/  MOV R7, UR7 ;  /* 0x0000000700077c02 */ /* 0x008fe20008000f00 */
[----:B------:R-:W-:Y:S01]  /*66e0*/  IMAD.U32 R6, RZ, RZ, UR6 ;  /* 0x00000006ff067e24 */ /* 0x000fe2000f8e00ff */
[----:B----4-:R-:W-:Y:S01]  /*66f0*/  MOV R11, UR5 ;  /* 0x00000005000b7c02 */ /* 0x010fe20008000f00 */
[----:B------:R-:W-:Y:S02]  /*6700*/  IMAD.U32 R10, RZ, RZ, UR4 ;  /* 0x00000004ff0a7e24 */ /* 0x000fe4000f8e00ff */
[----:B------:R-:W-:Y:S07]  /*6710*/  LEPC R20, `(.L_x_107) ;  /* 0x000000001014794e */ /* 0x000fee0000000000 */
[----:B--2---:R-:W-:Y:S05]  /*6720*/  CALL.ABS.NOINC R2 ;  /* 0x0000000002007343 */ /* 0x004fea0003c00000 */
.L_x_107:
[----:B------:R-:W-:Y:S05]  /*6730*/  BSYNC.RECONVERGENT B6 ;  /* 0x0000000000067941 */ /* 0x000fea0003800200 */
.L_x_106:
[----:B------:R-:W-:Y:S02]  /*6740*/  ISETP.NE.U32.AND P0, PT, RZ, UR54, PT ;  /* 0x00000036ff007c0c */ /* 0x000fe4000bf05070 */
[C---:B------:R-:W-:Y:S02]  /*6750*/  ISETP.NE.U32.AND P1, PT, R46.reuse, RZ, PT ;  /* 0x000000ff2e00720c */ /* 0x040fe40003f25070 */
[----:B------:R-:W-:Y:S02]  /*6760*/  ISETP.NE.U32.AND P4, PT, R46, RZ, PT ;  /* 0x000000ff2e00720c */ /* 0x000fe40003f85070 */
[----:B------:R-:W-:Y:S02]  /*6770*/  ISETP.NE.AND.EX P0, PT, RZ, UR55, PT, P0 ;  /* 0x00000037ff007c0c */ /* 0x000fe4000bf05300 */
[C---:B------:R-:W-:Y:S02]  /*6780*/  ISETP.NE.AND.EX P1, PT, R47.reuse, RZ, PT, P1 ;  /* 0x000000ff2f00720c */ /* 0x040fe40003f25310 */
[----:B------:R-:W-:Y:S02]  /*6790*/  ISETP.NE.AND.EX P4, PT, R47, RZ, P0, P4 ;  /* 0x000000ff2f00720c */ /* 0x000fe40000785340 */
[----:B------:R-:W-:Y:S02]  /*67a0*/  ISETP.NE.U32.AND P5, PT, R42, RZ, PT ;  /* 0x000000ff2a00720c */ /* 0x000fe40003fa5070 */
[----:B------:R-:W-:Y:S02]  /*67b0*/  ISETP.NE.U32.AND P3, PT, RZ, UR54, PT ;  /* 0x00000036ff007c0c */ /* 0x000fe4000bf65070 */
[----:B------:R-:W-:Y:S02]  /*67c0*/  PLOP3.LUT P2, PT, PT, PT, PT, 0x8, 0x80 ;  /* 0x000000000080781c */ /* 0x000fe40003f4e170 */
[----:B------:R-:W-:Y:S02]  /*67d0*/  ISETP.NE.AND.EX P5, PT, R43, RZ, PT, P5 ;  /* 0x000000ff2b00720c */ /* 0x000fe40003fa5350 */
[----:B------:R-:W-:Y:S03]  /*67e0*/  ISETP.NE.AND.EX P3, PT, RZ, UR55, PT, P3 ;  /* 0x00000037ff007c0c */ /* 0x000fe6000bf65330 */
[----:B------:R-:W-:Y:S01]  /*67f0*/  @!P4 PLOP3.LUT P2, PT, P1, PT, PT, 0x80, 0x8 ;  /* 0x000000000008c81c */ /* 0x000fe20000f4f070 */
[----:B------:R-:W-:Y:S01]  /*6800*/  @!UPT UIADD3 URZ, UPT, UPT, URZ, URZ, URZ ;  /* 0x000000fffffff290 */ /* 0x000fe2000fffe0ff */
[----:B------:R-:W-:Y:S11]  /*6810*/  @!P1 BRA `(.L_x_109) ;  /* 0x0000000000309947 */ /* 0x000ff60003800000 */
        /* <DEDUP_REMOVED lines=12> */
.L_x_109:
[----:B------:R-:W-:Y:S05]  /*68e0*/  @!P5 BRA `(.L_x_110) ;  /* 0x000000000024d947 */ /* 0x000fea0003800000 */
[----:B------:R-:W-:Y:S01]  /*68f0*/  ISETP.NE.U32.AND P0, PT, R40, RZ, PT ;  /* 0x000000ff2800720c */ /* 0x000fe20003f05070 */
[----:B------:R-:W2:Y:S03]  /*6900*/  LDCU.64 UR4, c[0x0][0x358] ;  /* 0x00006b00ff0477ac */ /* 0x000ea60008000a00 */
[----:B------:R-:W-:Y:S11]  /*6910*/  ISETP.NE.AND.EX P0, PT, R41, RZ, PT, P0 ;  /* 0x000000ff2900720c */ /* 0x000ff60003f05300 */
[----:B------:R-:W-:Y:S02]  /*6920*/  @!UPT UIADD3 URZ, UPT, UPT, URZ, URZ, URZ ;  /* 0x000000fffffff290 */ /* 0x000fe4000fffe0ff */
[----:B------:R-:W4:Y:S01]  /*6930*/  @P0 LDC.64 R2, c[0x0][0x8a8] ;  /* 0x00022a00ff020b82 */ /* 0x000f220000000a00 */
[----:B-1----:R-:W-:Y:S04]  /*6940*/  @P0 IMAD R0, R42, UR36, RZ ;  /* 0x000000242a000c24 */ /* 0x002fe8000f8e02ff */
[----:B----4-:R-:W-:Y:S05]  /*6950*/  @P0 IMAD.WIDE R2, R0, 0x4, R2 ;  /* 0x0000000400020825 */ /* 0x010fea00078e0202 */
[----:B--2--5:R2:W5:Y:S02]  /*6960*/  @P0 LDG.E R24, desc[UR4][R2.64] ;  /* 0x0000000402180981 */ /* 0x024564000c1e1900 */
[----:B--2---:R-:W4:Y:S02]  /*6970*/  @!P0 LDC R24, c[0x0][0x8a0] ;  /* 0x00022800ff188b82 */ /* 0x004f240000000800 */
.L_x_110:
[----:B---3-5:R-:W-:Y:S01]  /*6980*/  FSETP.NEU.AND P0, PT, R27, RZ, PT ;  /* 0x000000ff1b00720b */ /* 0x028fe20003f0d000 */
[----:B------:R-:W-:Y:S01]  /*6990*/  IMAD.SHL.U32 R57, R48, 0x2, RZ ;  /* 0x0000000230397824 */ /* 0x000fe200078e00ff */
[----:B------:R-:W-:Y:S01]  /*69a0*/  SEL R3, RZ, 0xffffffff, P3 ;  /* 0xffffffffff037807 */ /* 0x000fe20001800000 */
[----:B------:R-:W-:Y:S01]  /*69b0*/  BSSY B1, `(.L_x_111) ;  /* 0x0000033000017945 */ /* 0x000fe20003800000 */
[----:B------:R-:W-:Y:S01]  /*69c0*/  @!P4 LOP3.LUT P3, RZ, R50, 0xff, RZ, 0xc0, !PT ;  /* 0x000000ff32ffc812 */ /* 0x000fe2000786c0ff */
[----:B------:R-:W-:Y:S01]  /*69d0*/  IMAD.MOV.U32 R64, RZ, RZ, 0x1 ;  /* 0x00000001ff407424 */ /* 0x000fe200078e00ff */
[----:B-1----:R-:W-:Y:S01]  /*69e0*/  @!P4 SEL R0, RZ, 0xffffffff, P0 ;  /* 0xffffffffff00c807 */ /* 0x002fe20000000000 */
[----:B------:R-:W-:Y:S01]  /*69f0*/  IMAD R25, R22, 0x40, R23 ;  /* 0x0000004016197824 */ /* 0x000fe200078e0217 */
[----:B------:R-:W-:Y:S01]  /*6a00*/  LOP3.LUT R60, R60, 0x1, RZ, 0x3c, !PT ;  /* 0x000000013c3c7812 */ /* 0x000fe200078e3cff */
[----:B------:R-:W-:Y:S01]  /*6a10*/  IMAD.MOV.U32 R26, RZ, RZ, RZ ;  /* 0x000000ffff1a7224 */ /* 0x000fe200078e00ff */
[----:B------:R-:W-:Y:S02]  /*6a20*/  @P2 SEL R0, R3, R0, !P3 ;  /* 0x0000000003002207 */ /* 0x000fe40005800000 */
[----:B------:R-:W-:Y:S02]  /*6a30*/  CS2R R38, SRZ ;  /* 0x0000000000267805 */ /* 0x000fe4000001ff00 */
[----:B------:R-:W-:Y:S02]  /*6a40*/  LEA R54, R22, UR43, 0x3 ;  /* 0x0000002b16367c11 */ /* 0x000fe4000f8e18ff */
[----:B------:R-:W-:Y:S02]  /*6a50*/  CS2R R36, SRZ ;  /* 0x0000000000247805 */ /* 0x000fe4000001ff00 */
[----:B------:R-:W-:Y:S02]  /*6a60*/  @!P4 LOP3.LUT R0, R0, 0x1, RZ, 0xc0, !PT ;  /* 0x000000010000c812 */ /* 0x000fe400078ec0ff */
[----:B------:R-:W-:Y:S02]  /*6a70*/  CS2R R30, SRZ ;  /* 0x00000000001e7805 */ /* 0x000fe4000001ff00 */
[----:B------:R-:W-:Y:S02]  /*6a80*/  SEL R2, RZ, 0xffffffff, P0 ;  /* 0xffffffffff027807 */ /* 0x000fe40000000000 */
[----:B------:R-:W-:Y:S02]  /*6a90*/  CS2R R28, SRZ ;  /* 0x00000000001c7805 */ /* 0x000fe4000001ff00 */
[----:B------:R-:W-:Y:S01]  /*6aa0*/  ISETP.NE.U32.OR P6, PT, R0, 0x1, P4 ;  /* 0x000000010000780c */ /* 0x000fe200027c5470 */
[----:B------:R-:W-:Y:S01]  /*6ab0*/  VIADD R63, R57, UR43 ;  /* 0x0000002b393f7c36 */ /* 0x000fe20008000000 */
[----:B------:R-:W-:Y:S02]  /*6ac0*/  LOP3.LUT P4, R55, R50, 0xff, RZ, 0xc0, !PT ;  /* 0x000000ff32377812 */ /* 0x000fe4000788c0ff */
[----:B------:R-:W-:Y:S02]  /*6ad0*/  P2R R62, PR, RZ, 0x40 ;  /* 0x00000040ff3e7803 */ /* 0x000fe40000000000 */
[----:B------:R-:W-:Y:S04]  /*6ae0*/  @P1 SEL R2, R3, R2, !P4 ;  /* 0x0000000203021207 */ /* 0x000fe80006000000 */
[----:B------:R-:W-:Y:S03]  /*6af0*/  LOP3.LUT R2, R2, 0x1, RZ, 0xc0, !PT ;  /* 0x0000000102027812 */ /* 0x000fe600078ec0ff */
[----:B------:R-:W-:Y:S02]  /*6b00*/  @P6 SHF.L.U32 R0, R60, 0x1f, RZ ;  /* 0x0000001f3c006819 */ /* 0x000fe400000006ff */
[----:B------:R-:W-:Y:S02]  /*6b10*/  ISETP.NE.U32.AND P5, PT, R2, 0x1, PT ;  /* 0x000000010200780c */ /* 0x000fe40003fa5070 */
[----:B------:R1:W2:Y:S02]  /*6b20*/  @P6 SYNCS.PHASECHK.TRANS64.TRYWAIT P3, [UR43+0x70], R0 ;  /* 0x00007000ff0065a7 */ /* 0x0002a4000806112b */
[----:B------:R-:W-:Y:S02]  /*6b30*/  P2R R65, PR, RZ, 0x20 ;  /* 0x00000020ff417803 */ /* 0x000fe40000000000 */
[----:B-1----:R-:W-:Y:S04]  /*6b40*/  SHF.L.U32 R0, R59, 0x1f, RZ ;  /* 0x0000001f3b007819 */ /* 0x002fe800000006ff */
[----:B------:R1:W3:Y:S01]  /*6b50*/  SYNCS.PHASECHK.TRANS64.TRYWAIT P2, [R54+URZ+0xe0], R0 ;  /* 0x0000e000360075a7 */ /* 0x0002e200080411ff */
[----:B--2---:R-:W-:Y:S01]  /*6b60*/  @P6 SEL R64, RZ, 0x1, !P3 ;  /* 0x00000001ff406807 */ /* 0x004fe20005800000 */
[----:B-1----:R-:W-:Y:S06]  /*6b70*/  @!P6 BRA `(.L_x_112) ;  /* 0x000000000058e947 */ /* 0x002fec0003800000 */
[----:B------:R-:W-:Y:S01]  /*6b80*/  VIADD R2, R63, 0x200 ;  /* 0x000002003f027836 */ /* 0x000fe20000000000 */
[----:B------:R-:W-:Y:S01]  /*6b90*/  LOP3.LUT P6, RZ, R49, 0x40, RZ, 0xc0, !PT ;  /* 0x0000004031ff7812 */ /* 0x000fe200078cc0ff */
[----:B------:R-:W-:Y:S01]  /*6ba0*/  BSSY B0, `(.L_x_113) ;  /* 0x000000e000007945 */ /* 0x000fe20003800000 */
[----:B------:R-:W-:Y:S01]  /*6bb0*/  ISETP.NE.AND P1, PT, R64, RZ, PT ;  /* 0x000000ff4000720c */ /* 0x000fe20003f25270 */
[----:B------:R-:W-:Y:S01]  /*6bc0*/  @P5 VIADD R4, R63, 0x210 ;  /* 0x000002103f045836 */ /* 0x000fe20000000000 */
[----:B------:R-:W-:Y:S01]  /*6bd0*/  PLOP3.LUT P0, PT, PT, PT, PT, 0x8, 0x80 ;  /* 0x000000000080781c */ /* 0x000fe20003f0e170 */
[----:B------:R-:W-:Y:S01]  /*6be0*/  IMAD.MOV.U32 R39, RZ, RZ, RZ ;  /* 0x000000ffff277224 */ /* 0x000fe200078e00ff */
[----:B------:R-:W-:Y:S02]  /*6bf0*/  @P5 PLOP3.LUT P0, PT, P6, PT, PT, 0x80, 0x8 ;  /* 0x000000000008581c */ /* 0x000fe4000370f070 */
[----:B------:R-:W-:Y:S02]  /*6c00*/  CS2R R36, SRZ ;  /* 0x0000000000247805 */ /* 0x000fe4000001ff00 */
[----:B------:R-:W-:Y:S02]  /*6c10*/  CS2R R30, SRZ ;  /* 0x00000000001e7805 */ /* 0x000fe4000001ff00 */
[----:B------:R-:W-:Y:S07]  /*6c20*/  CS2R R28, SRZ ;  /* 0x00000000001c7805 */ /* 0x000fee000001ff00 */
[----:B------:R-:W-:Y:S01]  /*6c30*/  @P0 VIADD R4, R2, 0xfffffff0 ;  /* 0xfffffff002040836 */ /* 0x000fe20000000000 */
[----:B------:R-:W-:Y:S06]  /*6c40*/  @P1 BRA `(.L_x_114) ;  /* 0x00000000000c1947 */ /* 0x000fec0003800000 */
[----:B------:R-:W-:Y:S04]  /*6c50*/  SHF.L.U32 R3, R60, 0x1f, RZ ;  /* 0x0000001f3c037819 */ /* 0x000fe800000006ff */
[----:B------:R-:W1:Y:S02]  /*6c60*/  SYNCS.PHASECHK.TRANS64.TRYWAIT P0, [UR43+0x70], R3 ;  /* 0x00007003ff0075a7 */ /* 0x000e64000800112b */
[----:B-1----:R-:W-:Y:S05]  /*6c70*/  @!P0 BRA `(.L_x_115) ;  /* 0x0000003000988947 */ /* 0x002fea0003800000 */
.L_x_114:
[----:B------:R-:W-:Y:S05]  /*6c80*/  BSYNC B0 ;  /* 0x0000000000007941 */ /* 0x000fea0003800000 */
.L_x_113:
[----:B------:R-:W-:Y:S01]  /*6c90*/  ISETP.NE.AND P0, PT, R65, RZ, PT ;  /* 0x000000ff4100720c */ /* 0x000fe20003f05270 */
[----:B------:R-:W-:Y:S11]  /*6ca0*/  HFMA2 R26, -RZ, RZ, 0, 5.9604644775390625e-08 ;  /* 0x00000001ff1a7431 */ /* 0x000ff600000001ff */
[----:B------:R-:W-:Y:S01]  /*6cb0*/  @!UPT UIADD3 URZ, UPT, UPT, URZ, URZ, URZ ;  /* 0x000000fffffff290 */ /* 0x000fe2000fffe0ff */
[----:B------:R2:W1:Y:S04]  /*6cc0*/  @P0 LDS.128 R36, [R4] ;  /* 0x0000000004240984 */ /* 0x0004680000000c00 */
[----:B------:R2:W1:Y:S02]  /*6cd0*/  @P0 LDS.128 R28, [R57+UR43+0x200] ;  /* 0x0002002b391c0984 */ /* 0x0004640008000c00 */
.L_x_112:
[----:B------:R-:W-:Y:S05]  /*6ce0*/  BSYNC B1 ;  /* 0x0000000000017941 */ /* 0x000fea0003800000 */
.L_x_111:
[----:B-1----:R-:W-:Y:S04]  /*6cf0*/  SHF.R.U32.HI R2, RZ, 0x15, R25 ;  /* 0x00000015ff027819 */ /* 0x002fe80000011619 */
[----:B------:R-:W-:Y:S01]  /*6d00*/  LOP3.LUT P0, RZ, R2, 0x3, R51, 0x48, !PT ;  /* 0x0000000302ff7812 */ /* 0x000fe20007804833 */
[----:B------:R-:W-:Y:S01]  /*6d10*/  @!UPT UIADD3 URZ, UPT, UPT, URZ, URZ, URZ ;  /* 0x000000fffffff290 */ /* 0x000fe2000fffe0ff */
[----:B---3--:R-:W-:Y:S11]  /*6d20*/  @P2 BRA `(.L_x_116) ;  /* 0x0000000000082947 */ /* 0x008ff60003800000 */
[----:B------:R-:W1:Y:S02]  /*6d30*/  SYNCS.PHASECHK.TRANS64.TRYWAIT P1, [R54+URZ+0xe0], R0 ;  /* 0x0000e000360075a7 */ /* 0x000e6400080211ff */
[----:B-1----:R-:W-:Y:S05]  /*6d40*/  @!P1 BRA `(.L_x_117) ;  /* 0x00000030007c9947 */ /* 0x002fea0003800000 */
.L_x_116:
[----:B------:R-:W-:Y:S05]  /*6d50*/  @!P0 BRA `(.L_x_118) ;  /* 0x0000000000408947 */ /* 0x000fea0003800000 */
[----:B------:R-:W3:Y:S01]  /*6d60*/  LDCU.64 UR8, c[0x4][0x70] ;  /* 0x01000e00ff0877ac */ /* 0x000ee20008000a00 */
[----:B------:R-:W-:Y:S01]  /*6d70*/  MOV R3, 0x0 ;  /* 0x0000000000037802 */ /* 0x000fe20000000f00 */
[----:B------:R-:W-:Y:S02]  /*6d80*/  HFMA2 R12, -RZ, RZ, 0, 5.9604644775390625e-08 ;  /* 0x00000001ff0c7431 */ /* 0x000fe400000001ff */
[----:B------:R-:W-:Y:S02]  /*6d90*/  IMAD.MOV.U32 R8, RZ, RZ, 0x192 ;  /* 0x00000192ff087424 */ /* 0x000fe400078e00ff */
[----:B------:R-:W-:Y:S01]  /*6da0*/  IMAD.MOV.U32 R13, RZ, RZ, RZ ;  /* 0x000000ffff0d7224 */ /* 0x000fe200078e00ff */
[----:B------:R-:W5:Y:S01]  /*6db0*/  LDCU.64 UR6, c[0x4][0x78] ;  /* 0x01000f00ff0677ac */ /* 0x000f620008000a00 */
[----:B------:R-:W1:Y:S01]  /*6dc0*/  LDC.64 R2, c[0x4][R3] ;  /* 0x0100000003027b82 */ /* 0x000e620000000a00 */
[----:B------:R-:W4:Y:S01]  /*6dd0*/  LDCU.64 UR4, c[0x4][0x10] ;  /* 0x01000200ff0477ac */ /* 0x000f220008000a00 */
[----:B---3--:R-:W-:Y:S01]  /*6de0*/  MOV R5, UR9 ;  /* 0x0000000900057c02 */ /* 0x008fe20008000f00 */
[----:B--2---:R-:W-:Y:S01]  /*6df0*/  IMAD.U32 R4, RZ, RZ, UR8 ;  /* 0x00000008ff047e24 */ /* 0x004fe2000f8e00ff */
[----:B-----5:R-:W-:Y:S01]  /*6e00*/  MOV R7, UR7 ;  /* 0x0000000700077c02 */ /* 0x020fe20008000f00 */
[----:B------:R-:W-:Y:S01]  /*6e10*/  IMAD.U32 R6, RZ, RZ, UR6 ;  /* 0x00000006ff067e24 */ /* 0x000fe2000f8e00ff */
[----:B----4-:R-:W-:Y:S01]  /*6e20*/  MOV R11, UR5 ;  /* 0x00000005000b7c02 */ /* 0x010fe20008000f00 */
[----:B------:R-:W-:Y:S02]  /*6e30*/  IMAD.U32 R10, RZ, RZ, UR4 ;  /* 0x00000004ff0a7e24 */ /* 0x000fe4000f8e00ff */
[----:B------:R-:W-:Y:S07]  /*6e40*/  LEPC R20, `(.L_x_118) ;  /* 0x000000001014794e */ /* 0x000fee0000000000 */
[----:B-1----:R-:W-:Y:S05]  /*6e50*/  CALL.ABS.NOINC R2 ;  /* 0x0000000002007343 */ /* 0x002fea0003c00000 */
.L_x_118:
[----:B------:R-:W-:Y:S05]  /*6e60*/  WARPSYNC.ALL ;  /* 0x0000000000007948 */ /* 0x000fea0003800000 */
[----:B------:R-:W-:Y:S01]  /*6e70*/  R2UR UR4, R25 ;  /* 0x00000000190472ca */ /* 0x000fe200000e0000 */
[--C-:B------:R-:W-:Y:S01]  /*6e80*/  HADD2.F32 R3, -RZ, R28.reuse.H0_H0 ;  /* 0x2000001cff037230 */ /* 0x100fe20000004100 */
[----:B------:R-:W-:Y:S01]  /*6e90*/  MOV R66, 0x10 ;  /* 0x0000001000427802 */ /* 0x000fe20000000f00 */
[--C-:B------:R-:W-:Y:S01]  /*6ea0*/  HADD2.F32 R20, -RZ, R29.reuse.H0_H0 ;  /* 0x2000001dff147230 */ /* 0x100fe20000004100 */
[----:B------:R-:W-:Y:S01]  /*6eb0*/  LOP3.LUT P6, RZ, R49, 0x40, RZ, 0xc0, !PT ;  /* 0x0000004031ff7812 */ /* 0x000fe200078cc0ff */
[----:B------:R-:W-:Y:S01]  /*6ec0*/  HADD2.F32 R21, -RZ, R29.H1_H1 ;  /* 0x3000001dff157230 */ /* 0x000fe20000004100 */
[----:B------:R-:W-:Y:S01]  /*6ed0*/  ISETP.NE.AND P0, PT, R61, RZ, PT ;  /* 0x000000ff3d00720c */ /* 0x000fe20003f05270 */
[----:B------:R-:W-:Y:S01]  /*6ee0*/  BSSY.RECONVERGENT B0, `(.L_x_119) ;  /* 0x0000052000007945 */ /* 0x000fe20003800200 */
[----:B------:R-:W-:Y:S04]  /*6ef0*/  SEL R66, R66, 0xfffffff0, !P6 ;  /* 0xfffffff042427807 */ /* 0x000fe80007000000 */
[----:B------:R-:W-:Y:S01]  /*6f00*/  IADD3 R63, PT, PT, R63, R66, RZ ;  /* 0x000000423f3f7210 */ /* 0x000fe20007ffe0ff */
[----:B--2---:R-:W1:Y:S02]  /*6f10*/  LDTM.x16 R4, tmem[UR4] ;  /* 0x00000004000479ee */ /* 0x004e640008240000 */
[C---:B-1--4-:R-:W-:Y:S01]  /*6f20*/  FMUL R0, R24.reuse, R4 ;  /* 0x0000000418007220 */ /* 0x052fe20000400000 */
[----:B------:R-:W-:Y:S02]  /*6f30*/  HADD2.F32 R4, -RZ, R28.H1_H1 ;  /* 0x3000001cff047230 */ /* 0x000fe40000004100 */
[C---:B------:R-:W-:Y:S01]  /*6f40*/  FMUL R2, R24.reuse, R5 ;  /* 0x0000000518027220 */ /* 0x040fe20000400000 */
[C---:B------:R-:W-:Y:S01]  /*6f50*/  FMUL R7, R24.reuse, R7 ;  /* 0x0000000718077220 */ /* 0x040fe20000400000 */
[C---:B------:R-:W-:Y:S01]  /*6f60*/  FFMA R0, R27.reuse, R3, R0 ;  /* 0x000000031b007223 */ /* 0x040fe20000000000 */
[C---:B------:R-:W-:Y:S01]  /*6f70*/  FMUL R3, R24.reuse, R6 ;  /* 0x0000000618037220 */ /* 0x040fe20000400000 */
[C---:B------:R-:W-:Y:S01]  /*6f80*/  FFMA R2, R27.reuse, R4, R2 ;  /* 0x000000041b027223 */ /* 0x040fe20000000002 */
[C---:B------:R-:W-:Y:S01]  /*6f90*/  FMUL R4, R24.reuse, R8 ;  /* 0x0000000818047220 */ /* 0x040fe20000400000 */
[C---:B------:R-:W-:Y:S01]  /*6fa0*/  FMUL R8, R24.reuse, R12 ;  /* 0x0000000c18087220 */ /* 0x040fe20000400000 */
[----:B------:R-:W-:Y:S01]  /*6fb0*/  FMUL R12, R24, R16 ;  /* 0x00000010180c7220 */ /* 0x000fe20000400000 */
[--C-:B------:R-:W-:Y:S01]  /*6fc0*/  HADD2.F32 R16, -RZ, R30.reuse.H0_H0 ;  /* 0x2000001eff107230 */ /* 0x100fe20000004100 */
[----:B------:R-:W-:Y:S01]  /*6fd0*/  F2FP.F16.F32.PACK_AB R32, R2, R0 ;  /* 0x000000000220723e */ /* 0x000fe200000000ff */
[----:B------:R-:W-:Y:S02]  /*6fe0*/  HADD2.F32 R0, -RZ, R30.H1_H1 ;  /* 0x3000001eff007230 */ /* 0x000fe40000004100 */
[C---:B------:R-:W-:Y:S01]  /*6ff0*/  FMUL R5, R24.reuse, R9 ;  /* 0x0000000918057220 */ /* 0x040fe20000400000 */
[C---:B------:R-:W-:Y:S01]  /*7000*/  FFMA R3, R27.reuse, R20, R3 ;  /* 0x000000141b037223 */ /* 0x040fe20000000003 */
[C---:B------:R-:W-:Y:S01]  /*7010*/  FFMA R7, R27.reuse, R21, R7 ;  /* 0x000000151b077223 */ /* 0x040fe20000000007 */
[--C-:B------:R-:W-:Y:S02]  /*7020*/  HADD2.F32 R2, -RZ, R31.reuse.H0_H0 ;  /* 0x2000001fff027230 */ /* 0x100fe40000004100 */
[C---:B------:R-:W-:Y:S01]  /*7030*/  FFMA R4, R27.reuse, R16, R4 ;  /* 0x000000101b047223 */ /* 0x040fe20000000004 */
[C---:B------:R-:W-:Y:S01]  /*7040*/  FMUL R6, R24.reuse, R10 ;  /* 0x0000000a18067220 */ /* 0x040fe20000400000 */
[C---:B------:R-:W-:Y:S01]  /*7050*/  FFMA R5, R27.reuse, R0, R5 ;  /* 0x000000001b057223 */ /* 0x040fe20000000005 */
[----:B------:R-:W-:Y:S02]  /*7060*/  HADD2.F32 R16, -RZ, R31.H1_H1 ;  /* 0x3000001fff107230 */ /* 0x000fe40000004100 */
[C---:B------:R-:W-:Y:S01]  /*7070*/  FMUL R11, R24.reuse, R11 ;  /* 0x0000000b180b7220 */ /* 0x040fe20000400000 */
[--C-:B------:R-:W-:Y:S02]  /*7080*/  HADD2.F32 R0, -RZ, R36.reuse.H0_H0 ;  /* 0x20000024ff007230 */ /* 0x100fe40000004100 */
[----:B------:R-:W-:Y:S01]  /*7090*/  FFMA R6, R27, R2, R6 ;  /* 0x000000021b067223 */ /* 0x000fe20000000006 */
[----:B------:R-:W-:Y:S01]  /*70a0*/  F2FP.F16.F32.PACK_AB R33, R7, R3 ;  /* 0x000000030721723e */ /* 0x000fe200000000ff */
[----:B------:R-:W-:Y:S02]  /*70b0*/  HADD2.F32 R2, -RZ, R36.H1_H1 ;  /* 0x30000024ff027230 */ /* 0x000fe40000004100 */
[C---:B------:R-:W-:Y:S01]  /*70c0*/  FFMA R11, R27.reuse, R16, R11 ;  /* 0x000000101b0b7223 */ /* 0x040fe2000000000b */
[C---:B------:R-:W-:Y:S01]  /*70d0*/  FMUL R9, R24.reuse, R13 ;  /* 0x0000000d18097220 */ /* 0x040fe20000400000 */
[--C-:B------:R-:W-:Y:S02]  /*70e0*/  HADD2.F32 R3, -RZ, R37.reuse.H0_H0 ;  /* 0x20000025ff037230 */ /* 0x100fe40000004100 */
[C---:B------:R-:W-:Y:S01]  /*70f0*/  FFMA R8, R27.reuse, R0, R8 ;  /* 0x000000001b087223 */ /* 0x040fe20000000008 */
[C---:B------:R-:W-:Y:S01]  /*7100*/  FMUL R10, R24.reuse, R14 ;  /* 0x0000000e180a7220 */ /* 0x040fe20000400000 */
[----:B------:R-:W-:Y:S02]  /*7110*/  HADD2.F32 R0, -RZ, R37.H1_H1 ;  /* 0x30000025ff007230 */ /* 0x000fe40000004100 */
[C---:B------:R-:W-:Y:S01]  /*7120*/  FMUL R15, R24.reuse, R15 ;  /* 0x0000000f180f7220 */ /* 0x040fe20000400000 */
[C---:B------:R-:W-:Y:S01]  /*7130*/  FFMA R9, R27.reuse, R2, R9 ;  /* 0x000000021b097223 */ /* 0x040fe20000000009 */
[----:B------:R-:W-:Y:S01]  /*7140*/  FFMA R10, R27, R3, R10 ;  /* 0x000000031b0a7223 */ /* 0x000fe2000000000a */
[--C-:B------:R-:W-:Y:S01]  /*7150*/  HADD2.F32 R2, -RZ, R38.reuse.H0_H0 ;  /* 0x20000026ff027230 */ /* 0x100fe20000004100 */
[----:B------:R-:W-:Y:S01]  /*7160*/  F2FP.F16.F32.PACK_AB R34, R5, R4 ;  /* 0x000000040522723e */ /* 0x000fe200000000ff */
[----:B------:R-:W-:Y:S02]  /*7170*/  HADD2.F32 R3, -RZ, R38.H1_H1 ;  /* 0x30000026ff037230 */ /* 0x000fe40000004100 */
[----:B------:R-:W-:Y:S01]  /*7180*/  FFMA R15, R27, R0, R15 ;  /* 0x000000001b0f7223 */ /* 0x000fe2000000000f */
[C---:B------:R-:W-:Y:S01]  /*7190*/  FMUL R13, R24.reuse, R17 ;  /* 0x00000011180d7220 */ /* 0x040fe20000400000 */
[--C-:B------:R-:W-:Y:S02]  /*71a0*/  HADD2.F32 R4, -RZ, R39.reuse.H0_H0 ;  /* 0x20000027ff047230 */ /* 0x100fe40000004100 */
[C---:B------:R-:W-:Y:S01]  /*71b0*/  FMUL R14, R24.reuse, R18 ;  /* 0x00000012180e7220 */ /* 0x040fe20000400000 */
[----:B------:R-:W-:Y:S02]  /*71c0*/  HADD2.F32 R0, -RZ, R39.H1_H1 ;  /* 0x30000027ff007230 */ /* 0x000fe40000004100 */
[----:B------:R-:W-:Y:S01]  /*71d0*/  FMUL R19, R24, R19 ;  /* 0x0000001318137220 */ /* 0x000fe20000400000 */
[----:B------:R-:W-:Y:S01]  /*71e0*/  F2FP.F16.F32.PACK_AB R35, R11, R6 ;  /* 0x000000060b23723e */ /* 0x000fe200000000ff */
[C---:B------:R-:W-:Y:S01]  /*71f0*/  FFMA R12, R27.reuse, R2, R12 ;  /* 0x000000021b0c7223 */ /* 0x040fe2000000000c */
[C---:B------:R-:W-:Y:S01]  /*7200*/  FFMA R13, R27.reuse, R3, R13 ;  /* 0x000000031b0d7223 */ /* 0x040fe2000000000d */
[C---:B------:R-:W-:Y:S01]  /*7210*/  FFMA R14, R27.reuse, R4, R14 ;  /* 0x000000041b0e7223 */ /* 0x040fe2000000000e */
[----:B------:R-:W-:Y:S01]  /*7220*/  FFMA R19, R27, R0, R19 ;  /* 0x000000001b137223 */ /* 0x000fe20000000013 */
[----:B------:R1:W-:Y:S01]  /*7230*/  STS.128 [R57+UR43+0x200], R32 ;  /* 0x0002002039007988 */ /* 0x0003e20008000c2b */
[----:B------:R-:W-:Y:S02]  /*7240*/  F2FP.F16.F32.PACK_AB R8, R9, R8 ;  /* 0x000000080908723e */ /* 0x000fe400000000ff */
[----:B------:R-:W-:Y:S02]  /*7250*/  F2FP.F16.F32.PACK_AB R9, R15, R10 ;  /* 0x0000000a0f09723e */ /* 0x000fe400000000ff */
[----:B------:R-:W-:Y:S02]  /*7260*/  F2FP.F16.F32.PACK_AB R10, R13, R12 ;  /* 0x0000000c0d0a723e */ /* 0x000fe400000000ff */
[----:B------:R-:W-:Y:S05]  /*7270*/  F2FP.F16.F32.PACK_AB R11, R19, R14 ;  /* 0x0000000e130b723e */ /* 0x000fea00000000ff */
[----:B------:R1:W-:Y:S01]  /*7280*/  STS.128 [R63+0x200], R8 ;  /* 0x000200083f007388 */ /* 0x0003e20000000c00 */
[----:B------:R-:W-:Y:S01]  /*7290*/  @!PT LDS RZ, [RZ] ;  /* 0x00000000fffff984 */ /* 0x000fe20000000800 */
[----:B------:R-:W-:Y:S01]  /*72a0*/  @!PT LDS RZ, [RZ] ;  /* 0x00000000fffff984 */ /* 0x000fe20000000800 */
[----:B------:R-:W-:Y:S01]  /*72b0*/  @!PT LDS RZ, [RZ] ;  /* 0x00000000fffff984 */ /* 0x000fe20000000800 */
[----:B------:R-:W-:Y:S01]  /*72c0*/  @!PT LDS RZ, [RZ] ;  /* 0x00000000fffff984 */ /* 0x000fe20000000800 */
[----:B------:R2:W-:Y:S07]  /*72d0*/  MEMBAR.ALL.CTA ;  /* 0x0000000000007992 */ /* 0x0005ee0000008000 */
[----:B--2---:R-:W2:Y:S02]  /*72e0*/  FENCE.VIEW.ASYNC.S ;  /* 0x00000000000073c6 */ /* 0x004ea40000000000 */
[----:B--2---:R-:W-:Y:S06]  /*72f0*/  BAR.SYNC.DEFER_BLOCKING 0x1, 0x80 ;  /* 0x0042000000007b1d */ /* 0x004fec0000010000 */
[----:B------:R-:W-:Y:S05]  /*7300*/  @P0 BRA `(.L_x_120) ;  /* 0x00000000003c0947 */ /* 0x000fea0003800000 */
[----:B------:R-:W2:Y:S01]  /*7310*/  LDCU.64 UR6, c[0x0][0x348] ;  /* 0x00006900ff0677ac */ /* 0x000ea20008000a00 */
[----:B------:R-:W-:Y:S01]  /*7320*/  UIADD3 UR4, UPT, UPT, UR43, 0x200, URZ ;  /* 0x000002002b047890 */ /* 0x000fe2000fffe0ff */
[----:B------:R-:W-:Y:S01]  /*7330*/  UMOV UR51, UR36 ;  /* 0x0000002400337c82 */ /* 0x000fe20008000000 */
[----:B------:R-:W-:Y:S02]  /*7340*/  UIADD3 UR9, UPT, UPT, UR49, 0x40, URZ ;  /* 0x0000004031097890 */ /* 0x000fe4000fffe0ff */
[----:B------:R-:W-:Y:S02]  /*7350*/  UIADD3 UR8, UPT, UPT, UR43, 0xa00, URZ ;  /* 0x00000a002b087890 */ /* 0x000fe4000fffe0ff */
[----:B------:R-:W-:Y:S01]  /*7360*/  MOV R53, UR4 ;  /* 0x0000000400357c02 */ /* 0x000fe20008000f00 */
[----:B------:R-:W-:Y:S01]  /*7370*/  UMOV UR10, UR50 ;  /* 0x00000032000a7c82 */ /* 0x000fe20008000000 */
[----:B------:R-:W-:Y:S02]  /*7380*/  UMOV UR11, UR36 ;  /* 0x00000024000b7c82 */ /* 0x000fe40008000000 */
[----:B------:R-:W-:Y:S01]  /*7390*/  R2UR UR48, R53 ;  /* 0x00000000353072ca */ /* 0x000fe200000e0000 */
[----:B--2---:R-:W-:Y:S04]  /*73a0*/  UIADD3 UR4, UP0, UPT, UR6, 0x680, URZ ;  /* 0x0000068006047890 */ /* 0x004fe8000ff1e0ff */
[----:B------:R-:W-:Y:S09]  /*73b0*/  UIADD3.X UR5, UPT, UPT, URZ, UR7, URZ, UP0, !UPT ;  /* 0x00000007ff057290 */ /* 0x000ff200087fe4ff */
[----:B------:R2:W-:Y:S01]  /*73c0*/  UTMASTG.3D [UR48], [UR4] ;  /* 0x00000030040073b5 */ /* 0x0005e20008010000 */
[----:B------:R2:W-:Y:S01]  /*73d0*/  UTMASTG.3D [UR8], [UR4] ;  /* 0x00000008040073b5 */ /* 0x0005e20008010000 */
[----:B------:R0:W-:Y:S01]  /*73e0*/  UTMACMDFLUSH ;  /* 0x00000000000079b7 */ /* 0x0001e20000000000 */
[----:B--2---:R-:W-:Y:S04]  /*73f0*/  DEPBAR.LE SB0, 0x1 ;  /* 0x000080400000791a */ /* 0x004fe80000000000 */
.L_x_120:
[----:B------:R-:W-:Y:S05]  /*7400*/  BSYNC.RECONVERGENT B0 ;  /* 0x0000000000007941 */ /* 0x000fea0003800200 */
.L_x_119:
[----:B------:R-:W-:Y:S01]  /*7410*/  BAR.SYNC.DEFER_BLOCKING 0x1, 0x80 ;  /* 0x0042000000007b1d */ /* 0x000fe20000010000 */
[----:B------:R-:W-:Y:S01]  /*7420*/  ISETP.NE.AND P1, PT, R62, RZ, PT ;  /* 0x000000ff3e00720c */ /* 0x000fe20003f25270 */
[----:B------:R-:W-:Y:S01]  /*7430*/  UISETP.NE.AND UP0, UPT, UR52, URZ, UPT ;  /* 0x000000ff3400728c */ /* 0x000fe2000bf05270 */
[----:B------:R-:W-:Y:S11]  /*7440*/  LEA R2, R26, UR43, 0x3 ;  /* 0x0000002b1a027c11 */ /* 0x000ff6000f8e18ff */
[----:B------:R-:W-:Y:S01]  /*7450*/  @P1 SHF.L.U32 R3, R60, 0x1f, RZ ;  /* 0x0000001f3c031819 */ /* 0x000fe200000006ff */
[----:B------:R-:W-:Y:S06]  /*7460*/  BRA.U !UP0, `(.L_x_121) ;  /* 0x0000000108247547 */ /* 0x000fec000b800000 */
[----:B------:R-:W-:Y:S01]  /*7470*/  IMAD.U32 R4, RZ, RZ, UR46 ;  /* 0x0000002eff047e24 */ /* 0x000fe2000f8e00ff */
[----:B------:R-:W-:Y:S01]  /*7480*/  MOV R0, UR47 ;  /* 0x0000002f00007c02 */ /* 0x000fe20008000f00 */
[----:B------:R-:W-:Y:S03]  /*7490*/  UIADD3 UR4, UPT, UPT, UR46, 0x1, URZ ;  /* 0x000000012e047890 */ /* 0x000fe6000fffe0ff */
[----:B------:R-:W-:Y:S01]  /*74a0*/  @P1 LEA R4, R4, UR43, 0x3 ;  /* 0x0000002b04041c11 */ /* 0x000fe2000f8e18ff */
[----:B------:R-:W-:Y:S04]  /*74b0*/  UISETP.NE.AND UP0, UPT, UR4, 0x4, UPT ;  /* 0x000000040400788c */ /* 0x000fe8000bf05270 */
[----:B------:R-:W-:Y:S01]  /*74c0*/  @P1 VIADD R4, R4, 0x90 ;  /* 0x0000009004041836 */ /* 0x000fe20000000000 */
[----:B------:R-:W-:Y:S04]  /*74d0*/  USEL UR46, UR4, URZ, UP0 ;  /* 0x000000ff042e7287 */ /* 0x000fe80008000000 */
[----:B------:R-:W-:Y:S04]  /*74e0*/  @P1 PRMT R0, R0, 0x654, R4 ;  /* 0x0000065400001816 */ /* 0x000fe80000000004 */
[----:B------:R2:W-:Y:S04]  /*74f0*/  @P1 SYNCS.ARRIVE.TRANS64.RED.A1T0 RZ, [R0+URZ], RZ ;  /* 0x000000ff00ff19a7 */ /* 0x0005e800081004ff */
.L_x_121:
[----:B------:R-:W3:Y:S01]  /*7500*/  @P1 SYNCS.PHASECHK.TRANS64.TRYWAIT P0, [R2+URZ+0x70], R3 ;  /* 0x00007003020015a7 */ /* 0x000ee200080011ff */
[----:B------:R-:W-:Y:S01]  /*7510*/  BSSY B1, `(.L_x_122) ;  /* 0x0000012000017945 */ /* 0x000fe20003800000 */
[----:B---3--:R-:W-:Y:S03]  /*7520*/  @P1 SEL R64, RZ, 0x1, !P0 ;  /* 0x00000001ff401807 */ /* 0x008fe60004000000 */
[----:B------:R-:W-:Y:S05]  /*7530*/  @!P1 BRA `(.L_x_123) ;  /* 0x00000000003c9947 */ /* 0x000fea0003800000 */
[----:B------:R-:W-:Y:S01]  /*7540*/  ISETP.NE.AND P1, PT, R65, RZ, PT ;  /* 0x000000ff4100720c */ /* 0x000fe20003f25270 */
[----:B------:R-:W-:Y:S01]  /*7550*/  BSSY B0, `(.L_x_124) ;  /* 0x0000009000007945 */ /* 0x000fe20003800000 */
[----:B------:R-:W-:Y:S11]  /*7560*/  ISETP.NE.AND P0, PT, R64, RZ, PT ;  /* 0x000000ff4000720c */ /* 0x000ff60003f05270 */
[----:B------:R-:W-:Y:S05]  /*7570*/  @P1 IMAD R4, R26, 0x1000, R57 ;  /* 0x000010001a041824 */ /* 0x000fea00078e0239 */
[----:B------:R-:W-:Y:S05]  /*7580*/  @P1 IADD3 R3, PT, PT, R4, UR43, RZ ;  /* 0x0000002b04031c10 */ /* 0x000fea000fffe0ff */
[----:B------:R-:W-:Y:S01]  /*7590*/  @P1 IMAD.IADD R3, R66, 0x1, R3 ;  /* 0x0000000142031824 */ /* 0x000fe200078e0203 */
[----:B------:R-:W-:Y:S06]  /*75a0*/  @P0 BRA `(.L_x_125) ;  /* 0x00000000000c0947 */ /* 0x000fec0003800000 */
[----:B--2---:R-:W-:Y:S04]  /*75b0*/  SHF.L.U32 R0, R60, 0x1f, RZ ;  /* 0x0000001f3c007819 */ /* 0x004fe800000006ff */
[----:B------:R-:W2:Y:S02]  /*75c0*/  SYNCS.PHASECHK.TRANS64.TRYWAIT P0, [R2+URZ+0x70], R0 ;  /* 0x00007000020075a7 */ /* 0x000ea400080011ff */
[----:B--2---:R-:W-:Y:S05]  /*75d0*/  @!P0 BRA `(.L_x_126) ;  /* 0x00000028006c8947 */ /* 0x004fea0003800000 */
.L_x_125:
[----:B------:R-:W-:Y:S05]  /*75e0*/  BSYNC B0 ;  /* 0x0000000000007941 */ /* 0x000fea0003800000 */
.L_x_124:
[----:B------:R-:W-:Y:S02]  /*75f0*/  ISETP.NE.AND P0, PT, R65, RZ, PT ;  /* 0x000000ff4100720c */ /* 0x000fe40003f05270 */
[----:B------:R-:W-:Y:S11]  /*7600*/  IADD3 R26, PT, PT, R26, 0x1, RZ ;  /* 0x000000011a1a7810 */ /* 0x000ff60007ffe0ff */
[----:B------:R3:W4:Y:S04]  /*7610*/  @P0 LDS.128 R28, [R4+UR43+0x200] ;  /* 0x0002002b041c0984 */ /* 0x0007280008000c00 */
[----:B------:R3:W1:Y:S02]  /*7620*/  @P0 LDS.128 R36, [R3+0x200] ;  /* 0x0002000003240984 */ /* 0x0006640000000c00 */
.L_x_123:
[----:B------:R-:W-:Y:S05]  /*7630*/  BSYNC B1 ;  /* 0x0000000000017941 */ /* 0x000fea0003800000 */
.L_x_122:
[----:B--2---:R-:W-:Y:S05]  /*7640*/  VIADD R0, R25, 0x10 ;  /* 0x0000001019007836 */ /* 0x004fea0000000000 */
[----:B------:R-:W-:Y:S04]  /*7650*/  SHF.R.U32.HI R0, RZ, 0x15, R0 ;  /* 0x00000015ff007819 */ /* 0x000fe80000011600 */
[----:B------:R-:W-:Y:S11]  /*7660*/  LOP3.LUT P0, RZ, R0, 0x3, R51, 0x48, !PT ;  /* 0x0000000300ff7812 */ /* 0x000ff60007804833 */
[----:B------:R-:W-:Y:S02]  /*7670*/  @!UPT UIADD3 URZ, UPT, UPT, URZ, URZ, URZ ;  /* 0x000000fffffff290 */ /* 0x000fe4000fffe0ff */
[----:B------:R-:W-:Y:S05]  /*7680*/  @!P0 BRA `(.L_x_127) ;  /* 0x0000000000408947 */ /* 0x000fea0003800000 */
[----:B------:R-:W2:Y:S01]  /*7690*/  LDCU.64 UR8, c[0x4][0x70] ;  /* 0x01000e00ff0877ac */ /* 0x000ea20008000a00 */
[----:B---3--:R-:W-:Y:S01]  /*76a0*/  MOV R3, 0x0 ;  /* 0x0000000000037802 */ /* 0x008fe20000000f00 */
[----:B------:R-:W-:Y:S02]  /*76b0*/  HFMA2 R12, -RZ, RZ, 0, 5.9604644775390625e-08 ;  /* 0x00000001ff0c7431 */ /* 0x000fe400000001ff */
[----:B-1----:R-:W-:Y:S02]  /*76c0*/  IMAD.MOV.U32 R8, RZ, RZ, 0x192 ;  /* 0x00000192ff087424 */ /* 0x002fe400078e00ff */
[----:B------:R-:W-:Y:S01]  /*76d0*/  IMAD.MOV.U32 R13, RZ, RZ, RZ ;  /* 0x000000ffff0d7224 */ /* 0x000fe200078e00ff */
[----:B------:R-:W1:Y:S01]  /*76e0*/  LDCU.64 UR6, c[0x4][0x78] ;  /* 0x01000f00ff0677ac */ /* 0x000e620008000a00 */
[----:B------:R-:W3:Y:S01]  /*76f0*/  LDC.64 R2, c[0x4][R3] ;  /* 0x0100000003027b82 */ /* 0x000ee20000000a00 */
[----:B------:R-:W5:Y:S01]  /*7700*/  LDCU.64 UR4, c[0x4][0x10] ;  /* 0x01000200ff0477ac */ /* 0x000f620008000a00 */
[----:B--2---:R-:W-:Y:S01]  /*7710*/  MOV R5, UR9 ;  /* 0x0000000900057c02 */ /* 0x004fe20008000f00 */
[----:B------:R-:W-:Y:S01]  /*7720*/  IMAD.U32 R4, RZ, RZ, UR8 ;  /* 0x00000008ff047e24 */ /* 0x000fe2000f8e00ff */
[----:B-1----:R-:W-:Y:S01]  /*7730*/  MOV R7, UR7 ;  /* 0x0000000700077c02 */ /* 0x002fe20008000f00 */
[----:B------:R-:W-:Y:S01]  /*7740*/  IMAD.U32 R6, RZ, RZ, UR6 ;  /* 0x00000006ff067e24 */ /* 0x000fe2000f8e00ff */
[----:B-----5:R-:W-:Y:S01]  /*7750*/  MOV R11, UR5 ;  /* 0x00000005000b7c02 */ /* 0x020fe20008000f00 */
[----:B------:R-:W-:Y:S02]  /*7760*/  IMAD.U32 R10, RZ, RZ, UR4 ;  /* 0x00000004ff0a7e24 */ /* 0x000fe4000f8e00ff */
[----:B------:R-:W-:Y:S07]  /*7770*/  LEPC R20, `(.L_x_127) ;  /* 0x000000001014794e */ /* 0x000fee0000000000 */
[----:B---34-:R-:W-:Y:S05]  /*7780*/  CALL.ABS.NOINC R2 ;  /* 0x0000000002007343 */ /* 0x018fea0003c00000 */
.L_x_127:
[----:B------:R-:W-:Y:S01]  /*7790*/  ISETP.NE.AND P6, PT, R62, RZ, PT ;  /* 0x000000ff3e00720c */ /* 0x000fe20003fc5270 */
[----:B------:R-:W-:Y:S05]  /*77a0*/  WARPSYNC.ALL ;  /* 0x0000000000007948 */ /* 0x000fea0003800000 */
[----:B------:R-:W-:Y:S01]  /*77b0*/  R2UR UR4, R25 ;  /* 0x00000000190472ca */ /* 0x000fe200000e0000 */
[----:B---34-:R-:W-:Y:S01]  /*77c0*/  HADD2.F32 R3, -RZ, R28.H0_H0 ;  /* 0x2000001cff037230 */ /* 0x018fe20000004100 */
[----:B------:R-:W-:Y:S01]  /*77d0*/  ISETP.NE.AND P0, PT, R61, RZ, PT ;  /* 0x000000ff3d00720c */ /* 0x000fe20003f05270 */
[----:B------:R-:W-:Y:S01]  /*77e0*/  HADD2.F32 R20, -RZ, R30.H0_H0 ;  /* 0x2000001eff147230 */ /* 0x000fe20000004100 */
[----:B------:R-:W-:Y:S09]  /*77f0*/  BSSY.RECONVERGENT B0, `(.L_x_128) ;  /* 0x0000058000007945 */ /* 0x000ff20003800200 */
[----:B-1----:R-:W1:Y:S02]  /*7800*/  LDTM.x16 R4, tmem[UR4+0x10] ;  /* 0x00001004000479ee */ /* 0x002e640008240000 */
[C---:B-1----:R-:W-:Y:S01]  /*7810*/  FMUL R0, R24.reuse, R4 ;  /* 0x0000000418007220 */ /* 0x042fe20000400000 */
[----:B------:R-:W-:Y:S02]  /*7820*/  HADD2.F32 R4, -RZ, R28.H1_H1 ;  /* 0x3000001cff047230 */ /* 0x000fe40000004100 */
[C---:B------:R-:W-:Y:S01]  /*7830*/  FMUL R2, R24.reuse, R5 ;  /* 0x0000000518027220 */ /* 0x040fe20000400000 */
[--C-:B------:R-:W-:Y:S02]  /*7840*/  HADD2.F32 R5, -RZ, R29.reuse.H0_H0 ;  /* 0x2000001dff057230 */ /* 0x100fe40000004100 */
[C---:B------:R-:W-:Y:S01]  /*7850*/  FFMA R0, R27.reuse, R3, R0 ;  /* 0x000000031b007223 */ /* 0x040fe20000000000 */
[C---:B------:R-:W-:Y:S01]  /*7860*/  FMUL R3, R24.reuse, R6 ;  /* 0x0000000618037220 */ /* 0x040fe20000400000 */
[----:B------:R-:W-:Y:S02]  /*7870*/  HADD2.F32 R6, -RZ, R29.H1_H1 ;  /* 0x3000001dff067230 */ /* 0x000fe40000004100 */
[C---:B------:R-:W-:Y:S01]  /*7880*/  FFMA R2, R27.reuse, R4, R2 ;  /* 0x000000041b027223 */ /* 0x040fe20000000002 */
[C---:B------:R-:W-:Y:S01]  /*7890*/  FMUL R7, R24.reuse, R7 ;  /* 0x0000000718077220 */ /* 0x040fe20000400000 */
[C---:B------:R-:W-:Y:S01]  /*78a0*/  FFMA R3, R27.reuse, R5, R3 ;  /* 0x000000051b037223 */ /* 0x040fe20000000003 */
[C---:B------:R-:W-:Y:S01]  /*78b0*/  FMUL R4, R24.reuse, R8 ;  /* 0x0000000818047220 */ /* 0x040fe20000400000 */
[----:B------:R-:W-:Y:S01]  /*78c0*/  FMUL R5, R24, R9 ;  /* 0x0000000918057220 */ /* 0x000fe20000400000 */
[----:B------:R-:W-:Y:S01]  /*78d0*/  F2FP.F16.F32.PACK_AB R32, R2, R0 ;  /* 0x000000000220723e */ /* 0x000fe200000000ff */
[C---:B------:R-:W-:Y:S01]  /*78e0*/  FFMA R7, R27.reuse, R6, R7 ;  /* 0x000000061b077223 */ /* 0x040fe20000000007 */
[----:B------:R-:W-:Y:S02]  /*78f0*/  HADD2.F32 R0, -RZ, R30.H1_H1 ;  /* 0x3000001eff007230 */ /* 0x000fe40000004100 */
[----:B------:R-:W-:Y:S01]  /*7900*/  FFMA R4, R27, R20, R4 ;  /* 0x000000141b047223 */ /* 0x000fe20000000004 */
[--C-:B------:R-:W-:Y:S02]  /*7910*/  HADD2.F32 R2, -RZ, R31.reuse.H0_H0 ;  /* 0x2000001fff027230 */ /* 0x100fe40000004100 */
[C---:B------:R-:W-:Y:S01]  /*7920*/  FMUL R6, R24.reuse, R10 ;  /* 0x0000000a18067220 */ /* 0x040fe20000400000 */
[----:B------:R-:W-:Y:S01]  /*7930*/  F2FP.F16.F32.PACK_AB R33, R7, R3 ;  /* 0x000000030721723e */ /* 0x000fe200000000ff */
[----:B------:R-:W-:Y:S02]  /*7940*/  HADD2.F32 R3, -RZ, R31.H1_H1 ;  /* 0x3000001fff037230 */ /* 0x000fe40000004100 */
[C---:B------:R-:W-:Y:S01]  /*7950*/  FFMA R5, R27.reuse, R0, R5 ;  /* 0x000000001b057223 */ /* 0x040fe20000000005 */
[C---:B------:R-:W-:Y:S01]  /*7960*/  FMUL R11, R24.reuse, R11 ;  /* 0x0000000b180b7220 */ /* 0x040fe20000400000 */
[--C-:B------:R-:W-:Y:S02]  /*7970*/  HADD2.F32 R7, -RZ, R36.reuse.H0_H0 ;  /* 0x20000024ff077230 */ /* 0x100fe40000004100 */
[C---:B------:R-:W-:Y:S01]  /*7980*/  FMUL R8, R24.reuse, R12 ;  /* 0x0000000c18087220 */ /* 0x040fe20000400000 */
[----:B------:R-:W-:Y:S02]  /*7990*/  HADD2.F32 R0, -RZ, R36.H1_H1 ;  /* 0x30000024ff007230 */ /* 0x000fe40000004100 */
[C---:B------:R-:W-:Y:S01]  /*79a0*/  FMUL R9, R24.reuse, R13 ;  /* 0x0000000d18097220 */ /* 0x040fe20000400000 */
[C---:B------:R-:W-:Y:S01]  /*79b0*/  FFMA R6, R27.reuse, R2, R6 ;  /* 0x000000021b067223 */ /* 0x040fe20000000006 */
[C---:B------:R-:W-:Y:S01]  /*79c0*/  FFMA R11, R27.reuse, R3, R11 ;  /* 0x000000031b0b7223 */ /* 0x040fe2000000000b */
[C---:B------:R-:W-:Y:S01]  /*79d0*/  FFMA R8, R27.reuse, R7, R8 ;  /* 0x000000071b087223 */ /* 0x040fe20000000008 */
[C---:B------:R-:W-:Y:S01]  /*79e0*/  FFMA R9, R27.reuse, R0, R9 ;  /* 0x000000001b097223 */ /* 0x040fe20000000009 */
[--C-:B------:R-:W-:Y:S02]  /*79f0*/  HADD2.F32 R2, -RZ, R37.reuse.H0_H0 ;  /* 0x20000025ff027230 */ /* 0x100fe40000004100 */
[C---:B------:R-:W-:Y:S01]  /*7a00*/  FMUL R10, R24.reuse, R14 ;  /* 0x0000000e180a7220 */ /* 0x040fe20000400000 */
[----:B------:R-:W-:Y:S02]  /*7a10*/  HADD2.F32 R0, -RZ, R37.H1_H1 ;  /* 0x30000025ff007230 */ /* 0x000fe40000004100 */
[C---:B------:R-:W-:Y:S01]  /*7a20*/  FMUL R15, R24.reuse, R15 ;  /* 0x0000000f180f7220 */ /* 0x040fe20000400000 */
[C---:B------:R-:W-:Y:S01]  /*7a30*/  FMUL R12, R24.reuse, R16 ;  /* 0x00000010180c7220 */ /* 0x040fe20000400000 */
[C---:B------:R-:W-:Y:S01]  /*7a40*/  FFMA R10, R27.reuse, R2, R10 ;  /* 0x000000021b0a7223 */ /* 0x040fe2000000000a */
[--C-:B------:R-:W-:Y:S02]  /*7a50*/  HADD2.F32 R2, -RZ, R38.reuse.H0_H0 ;  /* 0x20000026ff027230 */ /* 0x100fe40000004100 */
[----:B------:R-:W-:Y:S01]  /*7a60*/  FFMA R15, R27, R0, R15 ;  /* 0x000000001b0f7223 */ /* 0x000fe2000000000f */
[----:B------:R-:W-:Y:S01]  /*7a70*/  HADD2.F32 R0, -RZ, R38.H1_H1 ;  /* 0x30000026ff007230 */ /* 0x000fe20000004100 */
[----:B------:R-:W-:Y:S01]  /*7a80*/  F2FP.F16.F32.PACK_AB R34, R5, R4 ;  /* 0x000000040522723e */ /* 0x000fe200000000ff */
        /* <DEDUP_REMOVED lines=14> */
[----:B------:R-:W-:Y:S02]  /*7b70*/  F2FP.F16.F32.PACK_AB R11, R19, R14 ;  /* 0x0000000e130b723e */ /* 0x000fe400000000ff */
[----:B------:R-:W-:Y:S02]  /*7b80*/  MOV R2, UR46 ;  /* 0x0000002e00027c02 */ /* 0x000fe40008000f00 */
[----:B------:R-:W-:Y:S01]  /*7b90*/  MOV R0, UR47 ;  /* 0x0000002f00007c02 */ /* 0x000fe20008000f00 */
[----:B------:R1:W-:Y:S01]  /*7ba0*/  STS.128 [R63+0x1200], R8 ;  /* 0x001200083f007388 */ /* 0x0003e20000000c00 */
[----:B------:R-:W-:Y:S02]  /*7bb0*/  @P6 LEA R2, R2, UR43, 0x3 ;  /* 0x0000002b02026c11 */ /* 0x000fe4000f8e18ff */
[----:B------:R-:W-:Y:S02]  /*7bc0*/  @P6 SHF.L.U32 R3, R60, 0x1f, RZ ;  /* 0x0000001f3c036819 */ /* 0x000fe400000006ff */
[----:B------:R-:W-:Y:S01]  /*7bd0*/  @P6 IADD3 R2, PT, PT, R2, 0x90, RZ ;  /* 0x0000009002026810 */ /* 0x000fe20007ffe0ff */
[----:B------:R-:W-:Y:S01]  /*7be0*/  @!PT LDS RZ, [RZ] ;  /* 0x00000000fffff984 */ /* 0x000fe20000000800 */
[----:B------:R-:W-:Y:S01]  /*7bf0*/  @!PT LDS RZ, [RZ] ;  /* 0x00000000fffff984 */ /* 0x000fe20000000800 */
[----:B------:R-:W-:Y:S01]  /*7c00*/  @!PT LDS RZ, [RZ] ;  /* 0x00000000fffff984 */ /* 0x000fe20000000800 */
[----:B------:R-:W-:Y:S01]  /*7c10*/  @!PT LDS RZ, [RZ] ;  /* 0x00000000fffff984 */ /* 0x000fe20000000800 */
[----:B------:R2:W-:Y:S06]  /*7c20*/  MEMBAR.ALL.CTA ;  /* 0x0000000000007992 */ /* 0x0005ec0000008000 */
[----:B--2---:R-:W2:Y:S01]  /*7c30*/  FENCE.VIEW.ASYNC.S ;  /* 0x00000000000073c6 */ /* 0x004ea20000000000 */
[----:B------:R-:W-:Y:S02]  /*7c40*/  @P6 PRMT R0, R0, 0x654, R2 ;  /* 0x0000065400006816 */ /* 0x000fe40000000002 */
[----:B------:R-:W-:Y:S01]  /*7c50*/  LEA R2, R26, UR43, 0x3 ;  /* 0x0000002b1a027c11 */ /* 0x000fe2000f8e18ff */
[----:B--2---:R-:W-:Y:S06]  /*7c60*/  BAR.SYNC.DEFER_BLOCKING 0x1, 0x80 ;  /* 0x0042000000007b1d */ /* 0x004fec0000010000 */
[----:B------:R-:W-:Y:S05]  /*7c70*/  @P0 BRA `(.L_x_129) ;  /* 0x00000000003c0947 */ /* 0x000fea0003800000 */
[----:B------:R-:W2:Y:S01]  /*7c80*/  LDCU.64 UR6, c[0x0][0x348] ;  /* 0x00006900ff0677ac */ /* 0x000ea20008000a00 */
[----:B------:R-:W-:Y:S02]  /*7c90*/  UIADD3 UR13, UPT, UPT, UR49, 0x10, URZ ;  /* 0x00000010310d7890 */ /* 0x000fe4000fffe0ff */
[----:B------:R-:W-:Y:S01]  /*7ca0*/  UIADD3 UR12, UPT, UPT, UR43, 0x1200, URZ ;  /* 0x000012002b0c7890 */ /* 0x000fe2000fffe0ff */
[----:B------:R-:W-:Y:S01]  /*7cb0*/  UMOV UR14, UR50 ;  /* 0x00000032000e7c82 */ /* 0x000fe20008000000 */
[----:B------:R-:W-:Y:S01]  /*7cc0*/  UMOV UR15, UR36 ;  /* 0x00000024000f7c82 */ /* 0x000fe20008000000 */
[----:B------:R-:W-:Y:S02]  /*7cd0*/  UIADD3 UR9, UPT, UPT, UR49, 0x50, URZ ;  /* 0x0000005031097890 */ /* 0x000fe4000fffe0ff */
[----:B------:R-:W-:Y:S01]  /*7ce0*/  UIADD3 UR8, UPT, UPT, UR43, 0x1a00, URZ ;  /* 0x00001a002b087890 */ /* 0x000fe2000fffe0ff */
[----:B------:R-:W-:Y:S01]  /*7cf0*/  UMOV UR10, UR50 ;  /* 0x00000032000a7c82 */ /* 0x000fe20008000000 */
[----:B------:R-:W-:Y:S01]  /*7d00*/  UMOV UR11, UR36 ;  /* 0x00000024000b7c82 */ /* 0x000fe20008000000 */
[----:B--2---:R-:W-:Y:S04]  /*7d10*/  UIADD3 UR4, UP0, UPT, UR6, 0x680, URZ ;  /* 0x0000068006047890 */ /* 0x004fe8000ff1e0ff */
[----:B------:R-:W-:Y:S09]  /*7d20*/  UIADD3.X UR5, UPT, UPT, URZ, UR7, URZ, UP0, !UPT ;  /* 0x00000007ff057290 */ /* 0x000ff200087fe4ff */
[----:B------:R2:W-:Y:S01]  /*7d30*/  UTMASTG.3D [UR12], [UR4] ;  /* 0x0000000c040073b5 */ /* 0x0005e20008010000 */
[----:B------:R2:W-:Y:S01]  /*7d40*/  UTMASTG.3D [UR8], [UR4] ;  /* 0x00000008040073b5 */ /* 0x0005e20008010000 */
[----:B------:R0:W-:Y:S01]  /*7d50*/  UTMACMDFLUSH ;  /* 0x00000000000079b7 */ /* 0x0001e20000000000 */
[----:B--2---:R-:W-:Y:S04]  /*7d60*/  DEPBAR.LE SB0, 0x1 ;  /* 0x000080400000791a */ /* 0x004fe80000000000 */
.L_x_129:
[----:B------:R-:W-:Y:S05]  /*7d70*/  BSYNC.RECONVERGENT B0 ;  /* 0x0000000000007941 */ /* 0x000fea0003800200 */
.L_x_128:
[----:B------:R-:W-:Y:S01]  /*7d80*/  BAR.SYNC.DEFER_BLOCKING 0x1, 0x80 ;  /* 0x0042000000007b1d */ /* 0x000fe20000010000 */
[----:B------:R-:W-:Y:S04]  /*7d90*/  UIADD3 UR4, UPT, UPT, UR46, 0x1, URZ ;  /* 0x000000012e047890 */ /* 0x000fe8000fffe0ff */
[----:B------:R-:W-:Y:S04]  /*7da0*/  UISETP.NE.AND UP0, UPT, UR4, 0x4, UPT ;  /* 0x000000040400788c */ /* 0x000fe8000bf05270 */
[----:B------:R-:W-:Y:S01]  /*7db0*/  USEL UR44, UR4, URZ, UP0 ;  /* 0x000000ff042c7287 */ /* 0x000fe20008000000 */
[----:B------:R2:W-:Y:S01]  /*7dc0*/  @P6 SYNCS.ARRIVE.TRANS64.RED.A1T0 RZ, [R0+URZ], RZ ;  /* 0x000000ff00ff69a7 */ /* 0x0005e200081004ff */
[----:B------:R-:W-:Y:S01]  /*7dd0*/  BSSY B1, `(.L_x_130) ;  /* 0x0000013000017945 */ /* 0x000fe20003800000 */
[----:B------:R-:W3:Y:S02]  /*7de0*/  @P6 SYNCS.PHASECHK.TRANS64.TRYWAIT P0, [R2+URZ+0x70], R3 ;  /* 0x00007003020065a7 */ /* 0x000ee400080011ff */
[----:B---3--:R-:W-:Y:S01]  /*7df0*/  @P6 SEL R64, RZ, 0x1, !P0 ;  /* 0x00000001ff406807 */ /* 0x008fe20004000000 */
[----:B--2---:R-:W-:Y:S06]  /*7e00*/  @!P6 BRA `(.L_x_131) ;  /* 0x00000000003ce947 */ /* 0x004fec0003800000 */
[----:B------:R-:W-:Y:S01]  /*7e10*/  ISETP.NE.AND P1, PT, R65, RZ, PT ;  /* 0x000000ff4100720c */ /* 0x000fe20003f25270 */
[----:B------:R-:W-:Y:S01]  /*7e20*/  BSSY B0, `(.L_x_132) ;  /* 0x0000009000007945 */ /* 0x000fe20003800000 */
[----:B------:R-:W-:Y:S11]  /*7e30*/  ISETP.NE.AND P0, PT, R64, RZ, PT ;  /* 0x000000ff4000720c */ /* 0x000ff60003f05270 */
[----:B------:R-:W-:Y:S05]  /*7e40*/  @P1 IMAD R3, R26, 0x1000, R57 ;  /* 0x000010001a031824 */ /* 0x000fea00078e0239 */
[----:B------:R-:W-:Y:S05]  /*7e50*/  @P1 IADD3 R0, PT, PT, R3, UR43, RZ ;  /* 0x0000002b03001c10 */ /* 0x000fea000fffe0ff */
[----:B------:R-:W-:Y:S01]  /*7e60*/  @P1 IMAD.IADD R0, R66, 0x1, R0 ;  /* 0x0000000142001824 */ /* 0x000fe200078e0200 */
[----:B------:R-:W-:Y:S06]  /*7e70*/  @P0 BRA `(.L_x_133) ;  /* 0x00000000000c0947 */ /* 0x000fec0003800000 */
[----:B------:R-:W-:Y:S04]  /*7e80*/  SHF.L.U32 R4, R60, 0x1f, RZ ;  /* 0x0000001f3c047819 */ /* 0x000fe800000006ff */
[----:B------:R-:W2:Y:S02]  /*7e90*/  SYNCS.PHASECHK.TRANS64.TRYWAIT P0, [R2+URZ+0x70], R4 ;  /* 0x00007004020075a7 */ /* 0x000ea400080011ff */
[----:B--2---:R-:W-:Y:S05]  /*7ea0*/  @!P0 BRA `(.L_x_134) ;  /* 0x00000020004c8947 */ /* 0x004fea0003800000 */
.L_x_133:
[----:B------:R-:W-:Y:S05]  /*7eb0*/  BSYNC B0 ;  /* 0x0000000000007941 */ /* 0x000fea0003800000 */
.L_x_132:
[----:B------:R-:W-:Y:S02]  /*7ec0*/  ISETP.NE.AND P0, PT, R65, RZ, PT ;  /* 0x000000ff4100720c */ /* 0x000fe40003f05270 */
[----:B------:R-:W-:Y:S11]  /*7ed0*/  IADD3 R26, PT, PT, R26, 0x1, RZ ;  /* 0x000000011a1a7810 */ /* 0x000ff60007ffe0ff */
[----:B------:R3:W4:Y:S04]  /*7ee0*/  @P0 LDS.128 R28, [R3+UR43+0x200] ;  /* 0x0002002b031c0984 */ /* 0x0007280008000c00 */
[----:B------:R3:W1:Y:S02]  /*7ef0*/  @P0 LDS.128 R36, [R0+0x200] ;  /* 0x0002000000240984 */ /* 0x0006640000000c00 */
.L_x_131:
[----:B------:R-:W-:Y:S05]  /*7f00*/  BSYNC B1 ;  /* 0x0000000000017941 */ /* 0x000fea0003800000 */
.L_x_130:
[----:B---3--:R-:W-:Y:S05]  /*7f10*/  VIADD R0, R25, 0x20 ;  /* 0x0000002019007836 */ /* 0x008fea0000000000 */
[----:B------:R-:W-:Y:S04]  /*7f20*/  SHF.R.U32.HI R0, RZ, 0x15, R0 ;  /* 0x00000015ff007819 */ /* 0x000fe80000011600 */
[----:B------:R-:W-:Y:S11]  /*7f30*/  LOP3.LUT P0, RZ, R0, 0x3, R51, 0x48, !PT ;  /* 0x0000000300ff7812 */ /* 0x000ff60007804833 */
[----:B------:R-:W-:Y:S02]  /*7f40*/  @!UPT UIADD3 URZ, UPT, UPT, URZ, URZ, URZ ;  /* 0x000000fffffff290 */ /* 0x000fe4000fffe0ff */
[----:B------:R-:W-:Y:S05]  /*7f50*/  @!P0 BRA `(.L_x_135) ;  /* 0x0000000000408947 */ /* 0x000fea0003800000 */
[----:B------:R-:W3:Y:S01]  /*7f60*/  LDCU.64 UR8, c[0x4][0x70] ;  /* 0x01000e00ff0877ac */ /* 0x000ee20008000a00 */
[----:B------:R-:W-:Y:S01]  /*7f70*/  MOV R3, 0x0 ;  /* 0x0000000000037802 */ /* 0x000fe20000000f00 */
[----:B------:R-:W-:Y:S02]  /*7f80*/  HFMA2 R12, -RZ, RZ, 0, 5.9604644775390625e-08 ;  /* 0x00000001ff0c7431 */ /* 0x000fe400000001ff */
[----:B-1----:R-:W-:Y:S02]  /*7f90*/  IMAD.MOV.U32 R8, RZ, RZ, 0x192 ;  /* 0x00000192ff087424 */ /* 0x002fe400078e00ff */
[----:B------:R-:W-:Y:S01]  /*7fa0*/  IMAD.MOV.U32 R13, RZ, RZ, RZ ;  /* 0x000000ffff0d7224 */ /* 0x000fe200078e00ff */
[----:B------:R-:W1:Y:S01]  /*7fb0*/  LDCU.64 UR6, c[0x4][0x78] ;  /* 0x01000f00ff0677ac */ /* 0x000e620008000a00 */
[----:B--2---:R-:W2:Y:S01]  /*7fc0*/  LDC.64 R2, c[0x4][R3] ;  /* 0x0100000003027b82 */ /* 0x004ea20000000a00 */
[----:B------:R-:W5:Y:S01]  /*7fd0*/  LDCU.64 UR4, c[0x4][0x10] ;  /* 0x01000200ff0477ac */ /* 0x000f620008000a00 */
[----:B---3--:R-:W-:Y:S01]  /*7fe0*/  MOV R5, UR9 ;  /* 0x0000000900057c02 */ /* 0x008fe20008000f00 */
[----:B------:R-:W-:Y:S01]  /*7ff0*/  IMAD.U32 R4, RZ, RZ, UR8 ;  /* 0x00000008ff047e24 */ /* 0x000fe2000f8e00ff */
[----:B-1----:R-:W-:Y:S01]  /*8000*/  MOV R7, UR7 ;  /* 0x0000000700077c02 */ /* 0x002fe20008000f00 */
[----:B------:R-:W-:Y:S01]  /*8010*/  IMAD.U32 R6, RZ, RZ, UR6 ;  /* 0x00000006ff067e24 */ /* 0x000fe2000f8e00ff */
[----:B-----5:R-:W-:Y:S01]  /*8020*/  MOV R11, UR5 ;  /* 0x00000005000b7c02 */ /* 0x020fe20008000f00 */
[----:B------:R-:W-:Y:S02]  /*8030*/  IMAD.U32 R10, RZ, RZ, UR4 ;  /* 0x00000004ff0a7e24 */ /* 0x000fe4000f8e00ff */
[----:B------:R-:W-:Y:S07]  /*8040*/  LEPC R20, `(.L_x_135) ;  /* 0x000000001014794e */ /* 0x000fee0000000000 */
[----:B--2-4-:R-:W-:Y:S05]  /*8050*/  CALL.ABS.NOINC R2 ;  /* 0x0000000002007343 */ /* 0x014fea0003c00000 */
.L_x_135:
[----:B------:R-:W-:Y:S01]  /*8060*/  ISETP.NE.AND P6, PT, R62, RZ, PT ;  /* 0x000000ff3e00720c */ /* 0x000fe20003fc5270 */
[----:B------:R-:W-:Y:S05]  /*8070*/  WARPSYNC.ALL ;  /* 0x0000000000007948 */ /* 0x000fea0003800000 */
[----:B------:R-:W-:Y:S01]  /*8080*/  R2UR UR4, R25 ;  /* 0x00000000190472ca */ /* 0x000fe200000e0000 */
[----:B----4-:R-:W-:Y:S01]  /*8090*/  HADD2.F32 R3, -RZ, R28.H0_H0 ;  /* 0x2000001cff037230 */ /* 0x010fe20000004100 */
[----:B------:R-:W-:Y:S01]  /*80a0*/  ISETP.NE.AND P0, PT, R61, RZ, PT ;  /* 0x000000ff3d00720c */ /* 0x000fe20003f05270 */
[----:B------:R-:W-:Y:S01]  /*80b0*/  HADD2.F32 R20, -RZ, R30.H0_H0 ;  /* 0x2000001eff147230 */ /* 0x000fe20000004100 */
[----:B------:R-:W-:Y:S09]  /*80c0*/  BSSY.RECONVERGENT B0, `(.L_x_136) ;  /* 0x0000058000007945 */ /* 0x000ff20003800200 */
[----:B-12---:R-:W1:Y:S02]  /*80d0*/  LDTM.x16 R4, tmem[UR4+0x20] ;  /* 0x00002004000479ee */ /* 0x006e640008240000 */
        /* <DEDUP_REMOVED lines=59> */
[----:B------:R-:W-:Y:S02]  /*8490*/  LEA R3, R26, UR43, 0x3 ;  /* 0x0000002b1a037c11 */ /* 0x000fe4000f8e18ff */
        /* <DEDUP_REMOVED lines=8> */
[----:B------:R-:W-:Y:S01]  /*8520*/  @P6 SHF.L.U32 R2, R60, 0x1f, RZ ;  /* 0x0000001f3c026819 */ /* 0x000fe200000006ff */
        /* <DEDUP_REMOVED lines=17> */
.L_x_137:
[----:B------:R-:W-:Y:S05]  /*8640*/  BSYNC.RECONVERGENT B0 ;  /* 0x0000000000007941 */ /* 0x000fea0003800200 */
.L_x_136:
        /* <DEDUP_REMOVED lines=19> */
.L_x_141:
[----:B------:R-:W-:Y:S05]  /*8780*/  BSYNC B0 ;  /* 0x0000000000007941 */ /* 0x000fea0003800000 */
.L_x_140:
[----:B------:R-:W-:Y:S11]  /*8790*/  ISETP.NE.AND P0, PT, R65, RZ, PT ;  /* 0x000000ff4100720c */ /* 0x000ff60003f05270 */
[----:B------:R-:W-:Y:S02]  /*87a0*/  @!UPT UIADD3 URZ, UPT, UPT, URZ, URZ, URZ ;  /* 0x000000fffffff290 */ /* 0x000fe4000fffe0ff */
[----:B------:R3:W4:Y:S04]  /*87b0*/  @P0 LDS.128 R28, [R26+UR43+0x200] ;  /* 0x0002002b1a1c0984 */ /* 0x0007280008000c00 */
[----:B------:R3:W1:Y:S02]  /*87c0*/  @P0 LDS.128 R36, [R66+0x200] ;  /* 0x0002000042240984 */ /* 0x0006640000000c00 */
.L_x_139:
[----:B------:R-:W-:Y:S05]  /*87d0*/  BSYNC B1 ;  /* 0x0000000000017941 */ /* 0x000fea0003800000 */
.L_x_138:
[----:B--2---:R-:W-:Y:S05]  /*87e0*/  VIADD R0, R25, 0x30 ;  /* 0x0000003019007836 */ /* 0x004fea0000000000 */
[----:B------:R-:W-:Y:S04]  /*87f0*/  SHF.R.U32.HI R0, RZ, 0x15, R0 ;  /* 0x00000015ff007819 */ /* 0x000fe80000011600 */
[----:B------:R-:W-:Y:S11]  /*8800*/  LOP3.LUT P0, RZ, R0, 0x3, R51, 0x48, !PT ;  /* 0x0000000300ff7812 */ /* 0x000ff60007804833 */
[----:B------:R-:W-:Y:S02]  /*8810*/  @!UPT UIADD3 URZ, UPT, UPT, URZ, URZ, URZ ;  /* 0x000000fffffff290 */ /* 0x000fe4000fffe0ff */
[----:B------:R-:W-:Y:S05]  /*8820*/  @!P0 BRA `(.L_x_143) ;  /* 0x0000000000408947 */ /* 0x000fea0003800000 */
[----:B------:R-:W2:Y:S01]  /*8830*/  LDCU.64 UR8, c[0x4][0x70] ;  /* 0x01000e00ff0877ac */ /* 0x000ea20008000a00 */
[----:B------:R-:W-:Y:S01]  /*8840*/  MOV R3, 0x0 ;  /* 0x0000000000037802 */ /* 0x000fe20000000f00 */
        /* <DEDUP_REMOVED lines=14> */
.L_x_143:
[----:B------:R-:W-:Y:S01]  /*8930*/  ISETP.NE.AND P0, PT, R61, RZ, PT ;  /* 0x000000ff3d00720c */ /* 0x000fe20003f05270 */
[----:B------:R-:W-:Y:S05]  /*8940*/  WARPSYNC.ALL ;  /* 0x0000000000007948 */ /* 0x000fea0003800000 */
[----:B------:R-:W-:Y:S01]  /*8950*/  R2UR UR4, R25 ;  /* 0x00000000190472ca */ /* 0x000fe200000e0000 */
[--C-:B----4-:R-:W-:Y:S01]  /*8960*/  HADD2.F32 R20, -RZ, R28.reuse.H0_H0 ;  /* 0x2000001cff147230 */ /* 0x110fe20000004100 */
[----:B------:R-:W-:Y:S01]  /*8970*/  IADD3 R54, PT, PT, R54, 0x100, RZ ;  /* 0x0000010036367810 */ /* 0x000fe20007ffe0ff */
[----:B------:R-:W-:Y:S01]  /*8980*/  HADD2.F32 R21, -RZ, R28.H1_H1 ;  /* 0x3000001cff157230 */ /* 0x000fe20000004100 */
[----:B------:R-:W-:Y:S01]  /*8990*/  BSSY.RECONVERGENT B0, `(.L_x_144) ;  /* 0x0000054000007945 */ /* 0x000fe20003800200 */
[--C-:B------:R-:W-:Y:S01]  /*89a0*/  HADD2.F32 R25, -RZ, R29.reuse.H0_H0 ;  /* 0x2000001dff197230 */ /* 0x100fe20000004100 */
[----:B------:R-:W-:Y:S01]  /*89b0*/  LOP3.LUT R54, R54, 0xfefffff8, RZ, 0xc0, !PT ;  /* 0xfefffff836367812 */ /* 0x000fe200078ec0ff */
[----:B---3--:R-:W-:Y:S02]  /*89c0*/  HADD2.F32 R26, -RZ, R29.H1_H1 ;  /* 0x3000001dff1a7230 */ /* 0x008fe40000004100 */
[--C-:B------:R-:W-:Y:S02]  /*89d0*/  HADD2.F32 R28, -RZ, R30.reuse.H0_H0 ;  /* 0x2000001eff1c7230 */ /* 0x100fe40000004100 */
[----:B------:R-:W-:Y:S02]  /*89e0*/  HADD2.F32 R29, -RZ, R30.H1_H1 ;  /* 0x3000001eff1d7230 */ /* 0x000fe40000004100 */
[----:B-1----:R-:W1:Y:S01]  /*89f0*/  LDTM.x16 R4, tmem[UR4+0x30] ;  /* 0x00003004000479ee */ /* 0x002e620008240000 */
[----:B------:R-:W-:Y:S01]  /*8a00*/  NOP ;  /* 0x0000000000007918 */ /* 0x000fe20000000000 */
[----:B-1----:R1:W-:Y:S01]  /*8a10*/  SYNCS.ARRIVE.TRANS64.RED.A1T0 RZ, [R54+URZ], RZ ;  /* 0x000000ff36ff79a7 */ /* 0x0023e200081004ff */
[--C-:B------:R-:W-:Y:S02]  /*8a20*/  HADD2.F32 R30, -RZ, R31.reuse.H0_H0 ;  /* 0x2000001fff1e7230 */ /* 0x100fe40000004100 */
[----:B------:R-:W-:Y:S02]  /*8a30*/  HADD2.F32 R31, -RZ, R31.H1_H1 ;  /* 0x3000001fff1f7230 */ /* 0x000fe40000004100 */
        /* <DEDUP_REMOVED lines=8> */
[C---:B------:R-:W-:Y:S01]  /*8ac0*/  FMUL R4, R24.reuse, R4 ;  /* 0x0000000418047220 */ /* 0x040fe20000400000 */
[C---:B------:R-:W-:Y:S01]  /*8ad0*/  FMUL R5, R24.reuse, R5 ;  /* 0x0000000518057220 */ /* 0x040fe20000400000 */
[C---:B------:R-:W-:Y:S01]  /*8ae0*/  FMUL R6, R24.reuse, R6 ;  /* 0x0000000618067220 */ /* 0x040fe20000400000 */
[C---:B------:R-:W-:Y:S01]  /*8af0*/  FMUL R7, R24.reuse, R7 ;  /* 0x0000000718077220 */ /* 0x040fe20000400000 */
[C---:B------:R-:W-:Y:S01]  /*8b00*/  FFMA R4, R27.reuse, R20, R4 ;  /* 0x000000141b047223 */ /* 0x040fe20000000004 */
        /* <DEDUP_REMOVED lines=15> */
[C---:B------:R-:W-:Y:S01]  /*8c00*/  FMUL R12, R24.reuse, R16 ;  /* 0x00000010180c7220 */ /* 0x040fe20000400000 */
[C---:B------:R-:W-:Y:S01]  /*8c10*/  FFMA R0, R27.reuse, R32, R0 ;  /* 0x000000201b007223 */ /* 0x040fe20000000000 */
[C---:B------:R-:W-:Y:S01]  /*8c20*/  FMUL R13, R24.reuse, R17 ;  /* 0x00000011180d7220 */ /* 0x040fe20000400000 */
[----:B------:R-:W-:Y:S01]  /*8c30*/  FFMA R2, R27, R33, R2 ;  /* 0x000000211b027223 */ /* 0x000fe20000000002 */
[----:B------:R-:W-:Y:S01]  /*8c40*/  F2FP.F16.F32.PACK_AB R4, R5, R4 ;  /* 0x000000040504723e */ /* 0x000fe200000000ff */
[C---:B------:R-:W-:Y:S01]  /*8c50*/  FMUL R14, R24.reuse, R18 ;  /* 0x00000012180e7220 */ /* 0x040fe20000400000 */
[----:B------:R-:W-:Y:S01]  /*8c60*/  FFMA R3, R27, R34, R3 ;  /* 0x000000221b037223 */ /* 0x000fe20000000003 */
[----:B------:R-:W-:Y:S01]  /*8c70*/  F2FP.F16.F32.PACK_AB R5, R7, R6 ;  /* 0x000000060705723e */ /* 0x000fe200000000ff */
[----:B------:R-:W-:Y:S01]  /*8c80*/  FFMA R15, R27, R35, R15 ;  /* 0x000000231b0f7223 */ /* 0x000fe2000000000f */
[----:B------:R-:W-:Y:S01]  /*8c90*/  FMUL R19, R24, R19 ;  /* 0x0000001318137220 */ /* 0x000fe20000400000 */
[----:B------:R-:W-:Y:S01]  /*8ca0*/  F2FP.F16.F32.PACK_AB R6, R9, R8 ;  /* 0x000000080906723e */ /* 0x000fe200000000ff */
[----:B------:R-:W-:Y:S01]  /*8cb0*/  FFMA R12, R27, R36, R12 ;  /* 0x000000241b0c7223 */ /* 0x000fe2000000000c */
[----:B------:R-:W-:Y:S01]  /*8cc0*/  F2FP.F16.F32.PACK_AB R7, R11, R10 ;  /* 0x0000000a0b07723e */ /* 0x000fe200000000ff */
[C---:B------:R-:W-:Y:S01]  /*8cd0*/  FFMA R13, R27.reuse, R37, R13 ;  /* 0x000000251b0d7223 */ /* 0x040fe2000000000d */
[C---:B------:R-:W-:Y:S01]  /*8ce0*/  FFMA R14, R27.reuse, R38, R14 ;  /* 0x000000261b0e7223 */ /* 0x040fe2000000000e */
[----:B------:R-:W-:Y:S01]  /*8cf0*/  FFMA R19, R27, R39, R19 ;  /* 0x000000271b137223 */ /* 0x000fe20000000013 */
[----:B------:R-:W-:Y:S01]  /*8d00*/  F2FP.F16.F32.PACK_AB R16, R2, R0 ;  /* 0x000000000210723e */ /* 0x000fe200000000ff */
[----:B------:R1:W-:Y:S01]  /*8d10*/  STS.128 [R57+UR43+0x3200], R4 ;  /* 0x0032000439007988 */ /* 0x0003e20008000c2b */
        /* <DEDUP_REMOVED lines=27> */
.L_x_145:
[----:B------:R-:W-:Y:S05]  /*8ed0*/  BSYNC.RECONVERGENT B0 ;  /* 0x0000000000007941 */ /* 0x000fea0003800200 */
.L_x_144:
[----:B------:R-:W-:Y:S01]  /*8ee0*/  BAR.SYNC.DEFER_BLOCKING 0x1, 0x80 ;  /* 0x0042000000007b1d */ /* 0x000fe20000010000 */
[----:B------:R-:W-:Y:S01]  /*8ef0*/  UISETP.NE.AND UP0, UPT, UR52, -0x4, UPT ;  /* 0xfffffffc3400788c */ /* 0x000fe2000bf05270 */
[----:B------:R-:W-:Y:S08]  /*8f00*/  IADD3 R22, PT, PT, R22, 0x1, RZ ;  /* 0x0000000116167810 */ /* 0x000ff00007ffe0ff */
[----:B------:R-:W-:Y:S05]  /*8f10*/  BRA.U !UP0, `(.L_x_146) ;  /* 0x0000000108287547 */ /* 0x000fea000b800000 */
[----:B------:R-:W-:Y:S01]  /*8f20*/  ISETP.NE.AND P0, PT, R62, RZ, PT ;  /* 0x000000ff3e00720c */ /* 0x000fe20003f05270 */
[----:B------:R-:W-:Y:S01]  /*8f30*/  IMAD.U32 R2, RZ, RZ, UR46 ;  /* 0x0000002eff027e24 */ /* 0x000fe2000f8e00ff */
[----:B------:R-:W-:Y:S01]  /*8f40*/  UIADD3 UR4, UPT, UPT, UR46, 0x1, URZ ;  /* 0x000000012e047890 */ /* 0x000fe2000fffe0ff */
[----:B------:R-:W-:Y:S03]  /*8f50*/  IMAD.U32 R0, RZ, RZ, UR47 ;  /* 0x0000002fff007e24 */ /* 0x000fe6000f8e00ff */
[----:B------:R-:W-:Y:S04]  /*8f60*/  UISETP.NE.AND UP0, UPT, UR4, 0x4, UPT ;  /* 0x000000040400788c */ /* 0x000fe8000bf05270 */
[----:B------:R-:W-:Y:S03]  /*8f70*/  USEL UR46, UR4, URZ, UP0 ;  /* 0x000000ff042e7287 */ /* 0x000fe60008000000 */
[----:B------:R-:W-:Y:S05]  /*8f80*/  @P0 LEA R2, R2, UR43, 0x3 ;  /* 0x0000002b02020c11 */ /* 0x000fea000f8e18ff */
[----:B------:R-:W-:Y:S05]  /*8f90*/  @P0 VIADD R2, R2, 0x90 ;  /* 0x0000009002020836 */ /* 0x000fea0000000000 */
[----:B------:R-:W-:Y:S04]  /*8fa0*/  @P0 PRMT R0, R0, 0x654, R2 ;  /* 0x0000065400000816 */ /* 0x000fe80000000002 */
[----:B------:R2:W-:Y:S03]  /*8fb0*/  @P0 SYNCS.ARRIVE.TRANS64.RED.A1T0 RZ, [R0+URZ], RZ ;  /* 0x000000ff00ff09a7 */ /* 0x0005e600081004ff */
.L_x_146:
[----:B------:R-:W-:Y:S01]  /*8fc0*/  R2UR UR4, R52 ;  /* 0x00000000340472ca */ /* 0x000fe200000e0000 */
[----:B------:R-:W-:Y:S01]  /*8fd0*/  UISETP.NE.AND UP0, UPT, UR62, URZ, UPT ;  /* 0x000000ff3e00728c */ /* 0x000fe2000bf05270 */
[----:B------:R-:W-:Y:S01]  /*8fe0*/  ISETP.NE.AND P0, PT, R56, 0x2, PT ;  /* 0x000000023800780c */ /* 0x000fe20003f05270 */
[----:B------:R-:W-:Y:S01]  /*8ff0*/  UIADD3 UR20, UPT, UPT, UR38, UR63, URZ ;  /* 0x0000003f26147290 */ /* 0x000fe2000fffe0ff */
[----:B------:R-:W-:Y:S01]  /*9000*/  ISETP.NE.AND P1, PT, R22, 0x4, PT ;  /* 0x000000041600780c */ /* 0x000fe20003f25270 */
[----:B------:R-:W-:Y:S01]  /*9010*/  UIADD3 UR52, UPT, UPT, UR52, 0x4, URZ ;  /* 0x0000000434347890 */ /* 0x000fe2000fffe0ff */
[----:B------:R-:W-:Y:S01]  /*9020*/  SEL R2, RZ, 0x1, P0 ;  /* 0x00000001ff027807 */ /* 0x000fe20000000000 */
[----:B------:R-:W-:Y:S01]  /*9030*/  UMOV UR36, UR61 ;  /* 0x0000003d00247c82 */ /* 0x000fe20008000000 */
[----:B--2---:R-:W-:Y:S02]  /*9040*/  SEL R0, RZ, 0x1, P1 ;  /* 0x00000001ff007807 */ /* 0x004fe40000800000 */
[----:B------:R-:W-:Y:S02]  /*9050*/  LOP3.LUT R58, R58, R2, RZ, 0x3c, !PT ;  /* 0x000000023a3a7212 */ /* 0x000fe400078e3cff */
[----:B------:R-:W-:Y:S01]  /*9060*/  LOP3.LUT R59, R59, R0, RZ, 0x3c, !PT ;  /* 0x000000003b3b7212 */ /* 0x000fe200078e3cff */
[----:B------:R-:W-:Y:S01]  /*9070*/  UIADD3 UR28, UPT, UPT, UR37, UR4, URZ ;  /* 0x00000004251c7290 */ /* 0x000fe2000fffe0ff */
[----:B------:R-:W-:Y:S02]  /*9080*/  SEL R56, R56, RZ, P0 ;  /* 0x000000ff38387207 */ /* 0x000fe40000000000 */
[----:B------:R-:W-:Y:S01]  /*9090*/  SEL R22, R22, RZ, P1 ;  /* 0x000000ff16167207 */ /* 0x000fe20000800000 */
[----:B------:R-:W-:Y:S08]  /*90a0*/  BRA.U UP0, `(.L_x_147) ;  /* 0xffffffcd00787547 */ /* 0x000ff0000b83ffff */
[----:B------:R-:W2:Y:S01]  /*90b0*/  LDCU.64 UR4, c[0x0][0x888] ;  /* 0x00011100ff0477ac */ /* 0x000ea20008000a00 */
[----:B------:R-:W3:Y:S01]  /*90c0*/  LDCU.64 UR6, c[0x0][0x890] ;  /* 0x00011200ff0677ac */ /* 0x000ee20008000a00 */
[----:B--2---:R-:W-:Y:S02]  /*90d0*/  ISETP.NE.U32.AND P2, PT, RZ, UR4, PT ;  /* 0x00000004ff007c0c */ /* 0x004fe4000bf45070 */
[----:B---3--:R-:W-:Y:S02]  /*90e0*/  ISETP.NE.U32.AND P1, PT, RZ, UR6, PT ;  /* 0x00000006ff007c0c */ /* 0x008fe4000bf25070 */
[----:B------:R-:W-:Y:S02]  /*90f0*/  ISETP.NE.AND.EX P2, PT, RZ, UR5, PT, P2 ;  /* 0x00000005ff007c0c */ /* 0x000fe4000bf45320 */
[----:B------:R-:W-:-:S13]  /*9100*/  ISETP.NE.AND.EX P0, PT, RZ, UR7, PT, P1 ;  /* 0x00000007ff007c0c */ /* 0x000fda000bf05310 */
[----:B------:R-:W-:Y:S05]  /*9110*/  @P2 BRA P0, `(.L_x_148) ;  /* 0x00000000003c2947 */ /* 0x000fea0000000000 */
[----:B------:R-:W-:-:S13]  /*9120*/  ISETP.NE.AND.EX P1, PT, RZ, UR7, PT, P1 ;  /* 0x00000007ff007c0c */ /* 0x000fda000bf25310 */
[----:B------:R-:W-:Y:S05]  /*9130*/  @P1 BRA `(.L_x_149) ;  /* 0x00000000000c1947 */ /* 0x000fea0003800000 */
[----:B------:R-:W-:-:S13]  /*9140*/  FSETP.NEU.AND P0, PT, R27, RZ, PT ;  /* 0x000000ff1b00720b */ /* 0x000fda0003f0d000 */
[----:B------:R-:W-:Y:S05]  /*9150*/  @!P0 EXIT ;  /* 0x000000000000894d */ /* 0x000fea0003800000 */
[----:B------:R-:W-:Y:S05]  /*9160*/  BRA `(.L_x_148) ;  /* 0x0000000000287947 */ /* 0x000fea0003800000 */
.L_x_149:
[----:B------:R-:W-:Y:S01]  /*9170*/  ISETP.NE.AND P0, PT, R55, RZ, PT ;  /* 0x000000ff3700720c */ /* 0x000fe20003f05270 */
[----:B------:R-:W-:-:S12]  /*9180*/  BSSY.RECONVERGENT B0, `(.L_x_148) ;  /* 0x0000008000007945 */ /* 0x000fd80003800200 */
[----:B------:R-:W-:Y:S05]  /*9190*/  @P0 BRA `(.L_x_150) ;  /* 0x0000000000100947 */ /* 0x000fea0003800000 */
[----:B------:R-:W-:-:S04]  /*91a0*/  ISETP.NE.U32.AND P0, PT, RZ, UR4, PT ;  /* 0x00000004ff007c0c */ /* 0x000fc8000bf05070 */
[----:B------:R-:W-:-:S13]  /*91b0*/  ISETP.NE.AND.EX P0, PT, RZ, UR5, PT, P0 ;  /* 0x00000005ff007c0c */ /* 0x000fda000bf05300 */
[----:B------:R-:W-:Y:S05]  /*91c0*/  @!P0 EXIT ;  /* 0x000000000000894d */ /* 0x000fea0003800000 */
[----:B------:R-:W-:Y:S05]  /*91d0*/  BRA `(.L_x_151) ;  /* 0x0000000000087947 */ /* 0x000fea0003800000 */
.L_x_150:
[----:B------:R-:W-:-:S13]  /*91e0*/  FSETP.NEU.AND P0, PT, R27, RZ, PT ;  /* 0x000000ff1b00720b */ /* 0x000fda0003f0d000 */
[----:B------:R-:W-:Y:S05]  /*91f0*/  @!P0 EXIT ;  /* 0x000000000000894d */ /* 0x000fea0003800000 */
.L_x_151:
[----:B------:R-:W-:Y:S05]  /*9200*/  BSYNC.RECONVERGENT B0 ;  /* 0x0000000000007941 */ /* 0x000fea0003800200 */
.L_x_148:
[----:B------:R-:W-:Y:S01]  /*9210*/  ULEA UR6, UR46, UR43, 0x3 ;  /* 0x0000002b2e067291 */ /* 0x000fe2000f8e18ff */
[----:B------:R-:W-:-:S04]  /*9220*/  DEPBAR.LE SB0, 0x0 ;  /* 0x000080000000791a */ /* 0x000fc80000000000 */
[----:B------:R-:W-:-:S04]  /*9230*/  UIADD3 UR6, UPT, UPT, UR6, 0x90, URZ ;  /* 0x0000009006067890 */ /* 0x000fc8000fffe0ff */
[----:B------:R-:W-:-:S09]  /*9240*/  UPRMT UR6, UR47, 0x654, UR6 ;  /* 0x000006542f067896 */ /* 0x000fd20008000006 */
[----:B------:R-:W-:Y:S01]  /*9250*/  SYNCS.ARRIVE.TRANS64.RED.A1T0 RZ, [UR6], RZ ;  /* 0x000000ffffff79a7 */ /* 0x000fe20008100406 */
[----:B------:R-:W-:Y:S05]  /*9260*/  EXIT ;  /* 0x000000000000794d */ /* 0x000fea0003800000 */
.L_x_24:
[----:B--2---:R2:W3:Y:S02]  /*9270*/  SYNCS.PHASECHK.TRANS64.TRYWAIT P0, [R0+URZ+0x130], R2 ;  /* 0x00013002000075a7 */ /* 0x0044e400080011ff */
[----:B---3--:R-:W-:Y:S05]  /*9280*/  @!P0 NANOSLEEP.SYNCS 0x989680 ;  /* 0x009896800000895d */ /* 0x008fea0003900000 */
[----:B------:R-:W3:Y:S02]  /*9290*/  @!P0 SYNCS.PHASECHK.TRANS64 P0, [R0+URZ+0x130], R2 ;  /* 0x00013002000085a7 */ /* 0x000ee400080010ff */
[----:B---3--:R-:W-:Y:S05]  /*92a0*/  @!P0 BRA `(.L_x_24) ;  /* 0xfffffffc00f08947 */ /* 0x008fea000383ffff */
[----:B------:R-:W-:Y:S05]  /*92b0*/  BRA `(.L_x_152) ;  /* 0xffffff8800947947 */ /* 0x000fea000383ffff */
.L_x_27:
[----:B-1----:R-:W-:-:S07]  /*92c0*/  MOV R0, UR33 ;  /* 0x0000002100007c02 */ /* 0x002fce0008000f00 */
.L_x_153:
[----:B-1----:R1:W2:Y:S02]  /*92d0*/  SYNCS.PHASECHK.TRANS64.TRYWAIT P0, [R0+URZ+0x38], R3 ;  /* 0x00003803000075a7 */ /* 0x0022a400080011ff */
[----:B--2---:R-:W-:Y:S05]  /*92e0*/  @!P0 NANOSLEEP.SYNCS 0x989680 ;  /* 0x009896800000895d */ /* 0x004fea0003900000 */
[----:B------:R-:W2:Y:S02]  /*92f0*/  @!P0 SYNCS.PHASECHK.TRANS64 P0, [R0+URZ+0x38], R3 ;  /* 0x00003803000085a7 */ /* 0x000ea400080010ff */
[----:B--2---:R-:W-:Y:S05]  /*9300*/  @!P0 BRA `(.L_x_153) ;  /* 0xfffffffc00f08947 */ /* 0x004fea000383ffff */
[----:B------:R-:W-:Y:S05]  /*9310*/  BRA `(.L_x_26) ;  /* 0xffffff8800ec7947 */ /* 0x000fea000383ffff */
.L_x_34:
[----:B-1----:R-:W-:-:S07]  /*9320*/  MOV R0, UR17 ;  /* 0x0000001100007c02 */ /* 0x002fce0008000f00 */
.L_x_154:
[----:B-1----:R1:W2:Y:S02]  /*9330*/  SYNCS.PHASECHK.TRANS64.TRYWAIT P0, [R0+URZ+0x38], R3 ;  /* 0x00003803000075a7 */ /* 0x0022a400080011ff */
[----:B--2---:R-:W-:Y:S05]  /*9340*/  @!P0 NANOSLEEP.SYNCS 0x989680 ;  /* 0x009896800000895d */ /* 0x004fea0003900000 */
[----:B------:R-:W2:Y:S02]  /*9350*/  @!P0 SYNCS.PHASECHK.TRANS64 P0, [R0+URZ+0x38], R3 ;  /* 0x00003803000085a7 */ /* 0x000ea400080010ff */
[----:B--2---:R-:W-:Y:S05]  /*9360*/  @!P0 BRA `(.L_x_154) ;  /* 0xfffffffc00f08947 */ /* 0x004fea000383ffff */
[----:B------:R-:W-:Y:S05]  /*9370*/  BRA `(.L_x_33) ;  /* 0xffffff8c00bc7947 */ /* 0x000fea000383ffff */
.L_x_39:
[----:B-1----:R1:W2:Y:S02]  /*9380*/  SYNCS.PHASECHK.TRANS64.TRYWAIT P0, [R3+URZ+0xc0], R0 ;  /* 0x0000c000030075a7 */ /* 0x0022a400080011ff */
[----:B--2---:R-:W-:Y:S05]  /*9390*/  @!P0 NANOSLEEP.SYNCS 0x989680 ;  /* 0x009896800000895d */ /* 0x004fea0003900000 */
[----:B------:R-:W2:Y:S02]  /*93a0*/  @!P0 SYNCS.PHASECHK.TRANS64 P0, [R3+URZ+0xc0], R0 ;  /* 0x0000c000030085a7 */ /* 0x000ea400080010ff */
[----:B--2---:R-:W-:Y:S05]  /*93b0*/  @!P0 BRA `(.L_x_39) ;  /* 0xfffffffc00f08947 */ /* 0x004fea000383ffff */
[----:B------:R-:W-:Y:S05]  /*93c0*/  BRA `(.L_x_155) ;  /* 0xffffff9000747947 */ /* 0x000fea000383ffff */
.L_x_43:
[----:B------:R-:W-:-:S07]  /*93d0*/  MOV R0, UR4 ;  /* 0x0000000400007c02 */ /* 0x000fce0008000f00 */
.L_x_156:
[----:B-1----:R1:W2:Y:S02]  /*93e0*/  SYNCS.PHASECHK.TRANS64.TRYWAIT P0, [R0+URZ], R2 ;  /* 0x00000002000075a7 */ /* 0x0022a400080011ff */
[----:B--2---:R-:W-:Y:S05]  /*93f0*/  @!P0 NANOSLEEP.SYNCS 0x989680 ;  /* 0x009896800000895d */ /* 0x004fea0003900000 */
[----:B------:R-:W2:Y:S02]  /*9400*/  @!P0 SYNCS.PHASECHK.TRANS64 P0, [R0+URZ], R2 ;  /* 0x00000002000085a7 */ /* 0x000ea400080010ff */
[----:B--2---:R-:W-:Y:S05]  /*9410*/  @!P0 BRA `(.L_x_156) ;  /* 0xfffffffc00f08947 */ /* 0x004fea000383ffff */
[----:B------:R-:W-:Y:S05]  /*9420*/  BRA `(.L_x_157) ;  /* 0xffffff98001c7947 */ /* 0x000fea000383ffff */
.L_x_44:
[----:B------:R-:W-:-:S07]  /*9430*/  MOV R0, UR5 ;  /* 0x0000000500007c02 */ /* 0x000fce0008000f00 */
.L_x_158:
[----:B-1----:R1:W2:Y:S02]  /*9440*/  SYNCS.PHASECHK.TRANS64.TRYWAIT P0, [R0+URZ], R3 ;  /* 0x00000003000075a7 */ /* 0x0022a400080011ff */
[----:B--2---:R-:W-:Y:S05]  /*9450*/  @!P0 NANOSLEEP.SYNCS 0x989680 ;  /* 0x009896800000895d */ /* 0x004fea0003900000 */
[----:B------:R-:W2:Y:S02]  /*9460*/  @!P0 SYNCS.PHASECHK.TRANS64 P0, [R0+URZ], R3 ;  /* 0x00000003000085a7 */ /* 0x000ea400080010ff */
[----:B--2---:R-:W-:Y:S05]  /*9470*/  @!P0 BRA `(.L_x_158) ;  /* 0xfffffffc00f08947 */ /* 0x004fea000383ffff */
[----:B------:R-:W-:Y:S05]  /*9480*/  BRA `(.L_x_159) ;  /* 0xffffff9800287947 */ /* 0x000fea000383ffff */
.L_x_45:
[----:B------:R-:W-:-:S07]  /*9490*/  MOV R0, UR5 ;  /* 0x0000000500007c02 */ /* 0x000fce0008000f00 */
.L_x_160:
[----:B-1----:R1:W2:Y:S02]  /*94a0*/  SYNCS.PHASECHK.TRANS64.TRYWAIT P0, [R0+URZ], R3 ;  /* 0x00000003000075a7 */ /* 0x0022a400080011ff */
[----:B--2---:R-:W-:Y:S05]  /*94b0*/  @!P0 NANOSLEEP.SYNCS 0x989680 ;  /* 0x009896800000895d */ /* 0x004fea0003900000 */
[----:B------:R-:W2:Y:S02]  /*94c0*/  @!P0 SYNCS.PHASECHK.TRANS64 P0, [R0+URZ], R3 ;  /* 0x00000003000085a7 */ /* 0x000ea400080010ff */
[----:B--2---:R-:W-:Y:S05]  /*94d0*/  @!P0 BRA `(.L_x_160) ;  /* 0xfffffffc00f08947 */ /* 0x004fea000383ffff */
[----:B------:R-:W-:Y:S05]  /*94e0*/  BRA `(.L_x_161) ;  /* 0xffffff9800347947 */ /* 0x000fea000383ffff */
.L_x_46:
[----:B------:R-:W-:-:S07]  /*94f0*/  MOV R0, UR5 ;  /* 0x0000000500007c02 */ /* 0x000fce0008000f00 */
.L_x_162:
[----:B-1----:R1:W2:Y:S02]  /*9500*/  SYNCS.PHASECHK.TRANS64.TRYWAIT P0, [R0+URZ], R3 ;  /* 0x00000003000075a7 */ /* 0x0022a400080011ff */
[----:B--2---:R-:W-:Y:S05]  /*9510*/  @!P0 NANOSLEEP.SYNCS 0x989680 ;  /* 0x009896800000895d */ /* 0x004fea0003900000 */
[----:B------:R-:W2:Y:S02]  /*9520*/  @!P0 SYNCS.PHASECHK.TRANS64 P0, [R0+URZ], R3 ;  /* 0x00000003000085a7 */ /* 0x000ea400080010ff */
[----:B--2---:R-:W-:Y:S05]  /*9530*/  @!P0 BRA `(.L_x_162) ;  /* 0xfffffffc00f08947 */ /* 0x004fea000383ffff */
[----:B------:R-:W-:Y:S05]  /*9540*/  BRA `(.L_x_163) ;  /* 0xffffff9800407947 */ /* 0x000fea000383ffff */
.L_x_47:
[----:B------:R-:W-:-:S07]  /*9550*/  MOV R0, UR5 ;  /* 0x0000000500007c02 */ /* 0x000fce0008000f00 */
.L_x_164:
[----:B-1----:R1:W2:Y:S02]  /*9560*/  SYNCS.PHASECHK.TRANS64.TRYWAIT P0, [R0+URZ], R3 ;  /* 0x00000003000075a7 */ /* 0x0022a400080011ff */
[----:B--2---:R-:W-:Y:S05]  /*9570*/  @!P0 NANOSLEEP.SYNCS 0x989680 ;  /* 0x009896800000895d */ /* 0x004fea0003900000 */
[----:B------:R-:W2:Y:S02]  /*9580*/  @!P0 SYNCS.PHASECHK.TRANS64 P0, [R0+URZ], R3 ;  /* 0x00000003000085a7 */ /* 0x000ea400080010ff */
[----:B--2---:R-:W-:Y:S05]  /*9590*/  @!P0 BRA `(.L_x_164) ;  /* 0xfffffffc00f08947 */ /* 0x004fea000383ffff */
[----:B------:R-:W-:Y:S05]  /*95a0*/  BRA `(.L_x_165) ;  /* 0xffffff98004c7947 */ /* 0x000fea000383ffff */
.L_x_48:
[----:B------:R-:W-:-:S07]  /*95b0*/  MOV R0, UR5 ;  /* 0x0000000500007c02 */ /* 0x000fce0008000f00 */
.L_x_166:
[----:B-1----:R1:W2:Y:S02]  /*95c0*/  SYNCS.PHASECHK.TRANS64.TRYWAIT P0, [R0+URZ], R3 ;  /* 0x00000003000075a7 */ /* 0x0022a400080011ff */
[----:B--2---:R-:W-:Y:S05]  /*95d0*/  @!P0 NANOSLEEP.SYNCS 0x989680 ;  /* 0x009896800000895d */ /* 0x004fea0003900000 */
[----:B------:R-:W2:Y:S02]  /*95e0*/  @!P0 SYNCS.PHASECHK.TRANS64 P0, [R0+URZ], R3 ;  /* 0x00000003000085a7 */ /* 0x000ea400080010ff */
[----:B--2---:R-:W-:Y:S05]  /*95f0*/  @!P0 BRA `(.L_x_166) ;  /* 0xfffffffc00f08947 */ /* 0x004fea000383ffff */
[----:B------:R-:W-:Y:S05]  /*9600*/  BRA `(.L_x_167) ;  /* 0xffffff9800587947 */ /* 0x000fea000383ffff */
.L_x_51:
[----:B-1----:R1:W2:Y:S02]  /*9610*/  SYNCS.PHASECHK.TRANS64.TRYWAIT P0, [R2+URZ+0x120], R4 ;  /* 0x00012004020075a7 */ /* 0x0022a400080011ff */
[----:B--2---:R-:W-:Y:S05]  /*9620*/  @!P0 NANOSLEEP.SYNCS 0x989680 ;  /* 0x009896800000895d */ /* 0x004fea0003900000 */
[----:B------:R-:W2:Y:S02]  /*9630*/  @!P0 SYNCS.PHASECHK.TRANS64 P0, [R2+URZ+0x120], R4 ;  /* 0x00012004020085a7 */ /* 0x000ea400080010ff */
[----:B--2---:R-:W-:Y:S05]  /*9640*/  @!P0 BRA `(.L_x_51) ;  /* 0xfffffffc00f08947 */ /* 0x004fea000383ffff */
[----:B------:R-:W-:Y:S05]  /*9650*/  BRA `(.L_x_168) ;  /* 0xffffff9800b47947 */ /* 0x000fea000383ffff */
.L_x_52:
[----:B------:R-:W-:-:S07]  /*9660*/  MOV R2, UR4 ;  /* 0x0000000400027c02 */ /* 0x000fce0008000f00 */
.L_x_169:
[----:B-1----:R1:W2:Y:S02]  /*9670*/  SYNCS.PHASECHK.TRANS64.TRYWAIT P0, [R2+URZ+0xd0], R5 ;  /* 0x0000d005020075a7 */ /* 0x0022a400080011ff */
[----:B--2---:R-:W-:Y:S05]  /*9680*/  @!P0 NANOSLEEP.SYNCS 0x989680 ;  /* 0x009896800000895d */ /* 0x004fea0003900000 */
[----:B------:R-:W2:Y:S02]  /*9690*/  @!P0 SYNCS.PHASECHK.TRANS64 P0, [R2+URZ+0xd0], R5 ;  /* 0x0000d005020085a7 */ /* 0x000ea400080010ff */
[----:B--2---:R-:W-:Y:S05]  /*96a0*/  @!P0 BRA `(.L_x_169) ;  /* 0xfffffffc00f08947 */ /* 0x004fea000383ffff */
[----:B------:R-:W-:Y:S05]  /*96b0*/  BRA `(.L_x_170) ;  /* 0xffffff9800c47947 */ /* 0x000fea000383ffff */
.L_x_53:
[----:B-1----:R1:W2:Y:S02]  /*96c0*/  SYNCS.PHASECHK.TRANS64.TRYWAIT P1, [R2+URZ+0xc0], R4 ;  /* 0x0000c004020075a7 */ /* 0x0022a400080211ff */
[----:B--2---:R-:W-:Y:S05]  /*96d0*/  @!P1 NANOSLEEP.SYNCS 0x989680 ;  /* 0x009896800000995d */ /* 0x004fea0003900000 */
[----:B------:R-:W2:Y:S02]  /*96e0*/  @!P1 SYNCS.PHASECHK.TRANS64 P1, [R2+URZ+0xc0], R4 ;  /* 0x0000c004020095a7 */ /* 0x000ea400080210ff */
[----:B--2---:R-:W-:Y:S05]  /*96f0*/  @!P1 BRA `(.L_x_53) ;  /* 0xfffffffc00f09947 */ /* 0x004fea000383ffff */
[----:B------:R-:W-:Y:S05]  /*9700*/  BRA `(.L_x_171) ;  /* 0xffffff9800f47947 */ /* 0x000fea000383ffff */
.L_x_56:
[----:B------:R-:W-:-:S07]  /*9710*/  MOV R0, UR4 ;  /* 0x0000000400007c02 */ /* 0x000fce0008000f00 */
.L_x_172:
[----:B-1----:R1:W2:Y:S02]  /*9720*/  SYNCS.PHASECHK.TRANS64.TRYWAIT P0, [R0+URZ+0xd0], R2 ;  /* 0x0000d002000075a7 */ /* 0x0022a400080011ff */
[----:B--2---:R-:W-:Y:S05]  /*9730*/  @!P0 NANOSLEEP.SYNCS 0x989680 ;  /* 0x009896800000895d */ /* 0x004fea0003900000 */
[----:B------:R-:W2:Y:S02]  /*9740*/  @!P0 SYNCS.PHASECHK.TRANS64 P0, [R0+URZ+0xd0], R2 ;  /* 0x0000d002000085a7 */ /* 0x000ea400080010ff */
[----:B--2---:R-:W-:Y:S05]  /*9750*/  @!P0 BRA `(.L_x_172) ;  /* 0xfffffffc00f08947 */ /* 0x004fea000383ffff */
[----:B------:R-:W-:Y:S05]  /*9760*/  BRA `(.L_x_55) ;  /* 0xffffff9c00487947 */ /* 0x000fea000383ffff */
.L_x_65:
[----:B-1----:R-:W-:-:S04]  /*9770*/  MOV R5, UR5 ;  /* 0x0000000500057c02 */ /* 0x002fc80008000f00 */
[----:B------:R1:W2:Y:S03]  /*9780*/  SYNCS.PHASECHK.TRANS64.TRYWAIT P0, [R5+URZ+0x8], R6 ;  /* 0x00000806050075a7 */ /* 0x0002a600080011ff */
[----:B--2---:R-:W-:Y:S05]  /*9790*/  @!P0 NANOSLEEP.SYNCS 0x989680 ;  /* 0x009896800000895d */ /* 0x004fea0003900000 */
[----:B------:R-:W2:Y:S02]  /*97a0*/  @!P0 SYNCS.PHASECHK.TRANS64 P0, [R5+URZ+0x8], R6 ;  /* 0x00000806050085a7 */ /* 0x000ea400080010ff */
[----:B--2---:R-:W-:Y:S05]  /*97b0*/  @!P0 BRA `(.L_x_65) ;  /* 0xfffffffc00ec8947 */ /* 0x004fea000383ffff */
[----:B------:R-:W-:Y:S05]  /*97c0*/  BRA `(.L_x_64) ;  /* 0xffffff9c00fc7947 */ /* 0x000fea000383ffff */
.L_x_67:
[----:B------:R-:W-:Y:S01]  /*97d0*/  BSSY B0, `(.L_x_173) ;  /* 0x0000006000007945 */ /* 0x000fe20003800000 */
[----:B------:R-:W-:-:S07]  /*97e0*/  MOV R15, 0xffffffff ;  /* 0xffffffff000f7802 */ /* 0x000fce0000000f00 */
[----:B-1---5:R-:W-:Y:S05]  /*97f0*/  WARPSYNC.COLLECTIVE R15, `(.L_x_174) ;  /* 0x000000000f0c7348 */ /* 0x022fea0003c00000 */
[----:B------:R-:W-:Y:S02]  /*9800*/  ELECT P6, UR79, PT ;  /* 0x00000000004f782f */ /* 0x000fe400038c0000 */
[----:B------:R-:W-:Y:S01]  /*9810*/  MOV R14, UR79 ;  /* 0x0000004f000e7c02 */ /* 0x000fe20008000f00 */
[----:B-1---5:R-:W-:Y:S10]  /*9820*/  ENDCOLLECTIVE ;  /* 0x000000000000791b */ /* 0x022ff40003800000 */
.L_x_174:
[----:B------:R-:W-:Y:S05]  /*9830*/  BSYNC B0 ;  /* 0x0000000000007941 */ /* 0x000fea0003800000 */
.L_x_173:
[----:B------:R-:W-:Y:S05]  /*9840*/  BRA `(.L_x_175) ;  /* 0xffffffa0002c7947 */ /* 0x000fea000383ffff */
.L_x_69:
[----:B-1----:R-:W-:-:S04]  /*9850*/  MOV R0, UR5 ;  /* 0x0000000500007c02 */ /* 0x002fc80008000f00 */
[----:B------:R1:W2:Y:S03]  /*9860*/  SYNCS.PHASECHK.TRANS64.TRYWAIT P0, [R0+URZ+0x8], R4 ;  /* 0x00000804000075a7 */ /* 0x0002a600080011ff */
[----:B--2---:R-:W-:Y:S05]  /*9870*/  @!P0 NANOSLEEP.SYNCS 0x989680 ;  /* 0x009896800000895d */ /* 0x004fea0003900000 */
[----:B------:R-:W2:Y:S02]  /*9880*/  @!P0 SYNCS.PHASECHK.TRANS64 P0, [R0+URZ+0x8], R4 ;  /* 0x00000804000085a7 */ /* 0x000ea400080010ff */
[----:B--2---:R-:W-:Y:S05]  /*9890*/  @!P0 BRA `(.L_x_69) ;  /* 0xfffffffc00ec8947 */ /* 0x004fea000383ffff */
[----:B------:R-:W-:Y:S05]  /*98a0*/  BRA `(.L_x_68) ;  /* 0xffffffa000307947 */ /* 0x000fea000383ffff */
.L_x_70:
[----:B-1----:R1:W2:Y:S02]  /*98b0*/  SYNCS.PHASECHK.TRANS64.TRYWAIT P0, [R0+URZ+0xc0], R4 ;  /* 0x0000c004000075a7 */ /* 0x0022a400080011ff */
[----:B--2---:R-:W-:Y:S05]  /*98c0*/  @!P0 NANOSLEEP.SYNCS 0x989680 ;  /* 0x009896800000895d */ /* 0x004fea0003900000 */
[----:B------:R-:W2:Y:S02]  /*98d0*/  @!P0 SYNCS.PHASECHK.TRANS64 P0, [R0+URZ+0xc0], R4 ;  /* 0x0000c004000085a7 */ /* 0x000ea400080010ff */
[----:B--2---:R-:W-:Y:S05]  /*98e0*/  @!P0 BRA `(.L_x_70) ;  /* 0xfffffffc00f08947 */ /* 0x004fea000383ffff */
[----:B------:R-:W-:Y:S05]  /*98f0*/  BRA `(.L_x_176) ;  /* 0xffffffa400187947 */ /* 0x000fea000383ffff */
.L_x_72:
[----:B------:R-:W-:-:S07]  /*9900*/  MOV R0, UR31 ;  /* 0x0000001f00007c02 */ /* 0x000fce0008000f00 */
.L_x_177:
[----:B-1----:R1:W2:Y:S02]  /*9910*/  SYNCS.PHASECHK.TRANS64.TRYWAIT P0, [R0+URZ+0x100], R4 ;  /* 0x00010004000075a7 */ /* 0x0022a400080011ff */
[----:B--2---:R-:W-:Y:S05]  /*9920*/  @!P0 NANOSLEEP.SYNCS 0x989680 ;  /* 0x009896800000895d */ /* 0x004fea0003900000 */
[----:B------:R-:W2:Y:S02]  /*9930*/  @!P0 SYNCS.PHASECHK.TRANS64 P0, [R0+URZ+0x100], R4 ;  /* 0x00010004000085a7 */ /* 0x000ea400080010ff */
[----:B--2---:R-:W-:Y:S05]  /*9940*/  @!P0 BRA `(.L_x_177) ;  /* 0xfffffffc00f08947 */ /* 0x004fea000383ffff */
[----:B------:R-:W-:Y:S05]  /*9950*/  BRA `(.L_x_178) ;  /* 0xffffffa400647947 */ /* 0x000fea000383ffff */
.L_x_75:
[----:B------:R-:W-:Y:S07]  /*9960*/  MOV R0, UR5 ;  /* 0x0000000500007c02 */ /* 0x000fee0008000f00 */
.L_x_179:
[----:B-1----:R1:W2:Y:S02]  /*9970*/  SYNCS.PHASECHK.TRANS64.TRYWAIT P0, [R0+URZ], R4 ;  /* 0x00000004000075a7 */ /* 0x0022a400080011ff */
[----:B--2---:R-:W-:Y:S05]  /*9980*/  @!P0 NANOSLEEP.SYNCS 0x989680 ;  /* 0x009896800000895d */ /* 0x004fea0003900000 */
[----:B------:R-:W2:Y:S02]  /*9990*/  @!P0 SYNCS.PHASECHK.TRANS64 P0, [R0+URZ], R4 ;  /* 0x00000004000085a7 */ /* 0x000ea400080010ff */
[----:B--2---:R-:W-:Y:S05]  /*99a0*/  @!P0 BRA `(.L_x_179) ;  /* 0xfffffffc00f08947 */ /* 0x004fea000383ffff */
[----:B------:R-:W-:Y:S05]  /*99b0*/  BRA `(.L_x_74) ;  /* 0xffffffa400787947 */ /* 0x000fea000383ffff */
.L_x_79:
[----:B-1----:R-:W-:-:S07]  /*99c0*/  MOV R0, UR4 ;  /* 0x0000000400007c02 */ /* 0x002fce0008000f00 */
.L_x_180:
[----:B-1----:R1:W2:Y:S02]  /*99d0*/  SYNCS.PHASECHK.TRANS64.TRYWAIT P0, [R0+URZ], R2 ;  /* 0x00000002000075a7 */ /* 0x0022a400080011ff */
[----:B--2---:R-:W-:Y:S05]  /*99e0*/  @!P0 NANOSLEEP.SYNCS 0x989680 ;  /* 0x009896800000895d */ /* 0x004fea0003900000 */
[----:B------:R-:W2:Y:S02]  /*99f0*/  @!P0 SYNCS.PHASECHK.TRANS64 P0, [R0+URZ], R2 ;  /* 0x00000002000085a7 */ /* 0x000ea400080010ff */
[----:B--2---:R-:W-:Y:S05]  /*9a00*/  @!P0 BRA `(.L_x_180) ;  /* 0xfffffffc00f08947 */ /* 0x004fea000383ffff */
[----:B------:R-:W-:Y:S05]  /*9a10*/  BRA `(.L_x_181) ;  /* 0xffffffa8006c7947 */ /* 0x000fea000383ffff */
.L_x_80:
[----:B------:R-:W-:-:S07]  /*9a20*/  MOV R0, UR5 ;  /* 0x0000000500007c02 */ /* 0x000fce0008000f00 */
.L_x_182:
[----:B-1----:R1:W2:Y:S02]  /*9a30*/  SYNCS.PHASECHK.TRANS64.TRYWAIT P0, [R0+URZ], R3 ;  /* 0x00000003000075a7 */ /* 0x0022a400080011ff */
[----:B--2---:R-:W-:Y:S05]  /*9a40*/  @!P0 NANOSLEEP.SYNCS 0x989680 ;  /* 0x009896800000895d */ /* 0x004fea0003900000 */
[----:B------:R-:W2:Y:S02]  /*9a50*/  @!P0 SYNCS.PHASECHK.TRANS64 P0, [R0+URZ], R3 ;  /* 0x00000003000085a7 */ /* 0x000ea400080010ff */
[----:B--2---:R-:W-:Y:S05]  /*9a60*/  @!P0 BRA `(.L_x_182) ;  /* 0xfffffffc00f08947 */ /* 0x004fea000383ffff */
[----:B------:R-:W-:Y:S05]  /*9a70*/  BRA `(.L_x_183) ;  /* 0xffffffa800787947 */ /* 0x000fea000383ffff */
.L_x_81:
[----:B------:R-:W-:-:S07]  /*9a80*/  MOV R0, UR5 ;  /* 0x0000000500007c02 */ /* 0x000fce0008000f00 */
.L_x_184:
[----:B-1----:R1:W2:Y:S02]  /*9a90*/  SYNCS.PHASECHK.TRANS64.TRYWAIT P0, [R0+URZ], R3 ;  /* 0x00000003000075a7 */ /* 0x0022a400080011ff */
[----:B--2---:R-:W-:Y:S05]  /*9aa0*/  @!P0 NANOSLEEP.SYNCS 0x989680 ;  /* 0x009896800000895d */ /* 0x004fea0003900000 */
[----:B------:R-:W2:Y:S02]  /*9ab0*/  @!P0 SYNCS.PHASECHK.TRANS64 P0, [R0+URZ], R3 ;  /* 0x00000003000085a7 */ /* 0x000ea400080010ff */
[----:B--2---:R-:W-:Y:S05]  /*9ac0*/  @!P0 BRA `(.L_x_184) ;  /* 0xfffffffc00f08947 */ /* 0x004fea000383ffff */
[----:B------:R-:W-:Y:S05]  /*9ad0*/  BRA `(.L_x_185) ;  /* 0xffffffa800847947 */ /* 0x000fea000383ffff */
.L_x_84:
[----:B------:R-:W-:-:S07]  /*9ae0*/  MOV R0, UR26 ;  /* 0x0000001a00007c02 */ /* 0x000fce0008000f00 */
.L_x_186:
[----:B-1----:R1:W2:Y:S02]  /*9af0*/  SYNCS.PHASECHK.TRANS64.TRYWAIT P1, [R0+URZ+0x140], R2 ;  /* 0x00014002000075a7 */ /* 0x0022a400080211ff */
[----:B--2---:R-:W-:Y:S05]  /*9b00*/  @!P1 NANOSLEEP.SYNCS 0x989680 ;  /* 0x009896800000995d */ /* 0x004fea0003900000 */
[----:B------:R-:W2:Y:S02]  /*9b10*/  @!P1 SYNCS.PHASECHK.TRANS64 P1, [R0+URZ+0x140], R2 ;  /* 0x00014002000095a7 */ /* 0x000ea400080210ff */
[----:B--2---:R-:W-:Y:S05]  /*9b20*/  @!P1 BRA `(.L_x_186) ;  /* 0xfffffffc00f09947 */ /* 0x004fea000383ffff */
[----:B------:R-:W-:Y:S05]  /*9b30*/  BRA `(.L_x_187) ;  /* 0xffffffa800d07947 */ /* 0x000fea000383ffff */
.L_x_89:
[----:B--2---:R2:W3:Y:S02]  /*9b40*/  SYNCS.PHASECHK.TRANS64.TRYWAIT P0, [R12+URZ+0xc0], R0 ;  /* 0x0000c0000c0075a7 */ /* 0x0044e400080011ff */
[----:B---3--:R-:W-:Y:S05]  /*9b50*/  @!P0 NANOSLEEP.SYNCS 0x989680 ;  /* 0x009896800000895d */ /* 0x008fea0003900000 */
[----:B------:R-:W3:Y:S02]  /*9b60*/  @!P0 SYNCS.PHASECHK.TRANS64 P0, [R12+URZ+0xc0], R0 ;  /* 0x0000c0000c0085a7 */ /* 0x000ee400080010ff */
[----:B---3--:R-:W-:Y:S05]  /*9b70*/  @!P0 BRA `(.L_x_89) ;  /* 0xfffffffc00f08947 */ /* 0x008fea000383ffff */
[----:B------:R-:W-:Y:S05]  /*9b80*/  BRA `(.L_x_188) ;  /* 0xffffffac00f87947 */ /* 0x000fea000383ffff */
.L_x_92:
[----:B-1----:R-:W-:Y:S07]  /*9b90*/  MOV R0, UR21 ;  /* 0x0000001500007c02 */ /* 0x002fee0008000f00 */
.L_x_189:
[----:B-1----:R1:W2:Y:S02]  /*9ba0*/  SYNCS.PHASECHK.TRANS64.TRYWAIT P2, [R0+URZ+0xb8], R6 ;  /* 0x0000b806000075a7 */ /* 0x0022a400080411ff */
[----:B--2---:R-:W-:Y:S05]  /*9bb0*/  @!P2 NANOSLEEP.SYNCS 0x989680 ;  /* 0x009896800000a95d */ /* 0x004fea0003900000 */
[----:B------:R-:W2:Y:S02]  /*9bc0*/  @!P2 SYNCS.PHASECHK.TRANS64 P2, [R0+URZ+0xb8], R6 ;  /* 0x0000b8060000a5a7 */ /* 0x000ea400080410ff */
[----:B--2---:R-:W-:Y:S05]  /*9bd0*/  @!P2 BRA `(.L_x_189) ;  /* 0xfffffffc00f0a947 */ /* 0x004fea000383ffff */
[----:B------:R-:W-:Y:S05]  /*9be0*/  BRA `(.L_x_91) ;  /* 0xffffffb400607947 */ /* 0x000fea000383ffff */
.L_x_95:
[----:B------:R-:W-:Y:S07]  /*9bf0*/  MOV R0, UR21 ;  /* 0x0000001500007c02 */ /* 0x000fee0008000f00 */
.L_x_190:
[----:B-1----:R1:W2:Y:S02]  /*9c00*/  SYNCS.PHASECHK.TRANS64.TRYWAIT P0, [R0+URZ+0x90], R9 ;  /* 0x00009009000075a7 */ /* 0x0022a400080011ff */
[----:B--2---:R-:W-:Y:S05]  /*9c10*/  @!P0 NANOSLEEP.SYNCS 0x989680 ;  /* 0x009896800000895d */ /* 0x004fea0003900000 */
[----:B------:R-:W2:Y:S02]  /*9c20*/  @!P0 SYNCS.PHASECHK.TRANS64 P0, [R0+URZ+0x90], R9 ;  /* 0x00009009000085a7 */ /* 0x000ea400080010ff */
[----:B--2---:R-:W-:Y:S05]  /*9c30*/  @!P0 BRA `(.L_x_190) ;  /* 0xfffffffc00f08947 */ /* 0x004fea000383ffff */
[----:B------:R-:W-:Y:S05]  /*9c40*/  BRA `(.L_x_191) ;  /* 0xffffffb400bc7947 */ /* 0x000fea000383ffff */
.L_x_96:
[----:B------:R-:W-:Y:S07]  /*9c50*/  MOV R0, UR21 ;  /* 0x0000001500007c02 */ /* 0x000fee0008000f00 */
.L_x_192:
[----:B-1----:R1:W2:Y:S02]  /*9c60*/  SYNCS.PHASECHK.TRANS64.TRYWAIT P0, [R0+URZ+0x98], R9 ;  /* 0x00009809000075a7 */ /* 0x0022a400080011ff */
[----:B--2---:R-:W-:Y:S05]  /*9c70*/  @!P0 NANOSLEEP.SYNCS 0x989680 ;  /* 0x009896800000895d */ /* 0x004fea0003900000 */
[----:B------:R-:W2:Y:S02]  /*9c80*/  @!P0 SYNCS.PHASECHK.TRANS64 P0, [R0+URZ+0x98], R9 ;  /* 0x00009809000085a7 */ /* 0x000ea400080010ff */
[----:B--2---:R-:W-:Y:S05]  /*9c90*/  @!P0 BRA `(.L_x_192) ;  /* 0xfffffffc00f08947 */ /* 0x004fea000383ffff */
[----:B------:R-:W-:Y:S05]  /*9ca0*/  BRA `(.L_x_193) ;  /* 0xffffffb800187947 */ /* 0x000fea000383ffff */
.L_x_97:
[----:B------:R-:W-:Y:S07]  /*9cb0*/  MOV R0, UR21 ;  /* 0x0000001500007c02 */ /* 0x000fee0008000f00 */
.L_x_194:
[----:B-1----:R1:W2:Y:S02]  /*9cc0*/  SYNCS.PHASECHK.TRANS64.TRYWAIT P0, [R0+URZ+0xa0], R9 ;  /* 0x0000a009000075a7 */ /* 0x0022a400080011ff */
[----:B--2---:R-:W-:Y:S05]  /*9cd0*/  @!P0 NANOSLEEP.SYNCS 0x989680 ;  /* 0x009896800000895d */ /* 0x004fea0003900000 */
[----:B------:R-:W2:Y:S02]  /*9ce0*/  @!P0 SYNCS.PHASECHK.TRANS64 P0, [R0+URZ+0xa0], R9 ;  /* 0x0000a009000085a7 */ /* 0x000ea400080010ff */
[----:B--2---:R-:W-:Y:S05]  /*9cf0*/  @!P0 BRA `(.L_x_194) ;  /* 0xfffffffc00f08947 */ /* 0x004fea000383ffff */
[----:B------:R-:W-:Y:S05]  /*9d00*/  BRA `(.L_x_195) ;  /* 0xffffffb800747947 */ /* 0x000fea000383ffff */
.L_x_98:
[----:B------:R-:W-:Y:S07]  /*9d10*/  MOV R0, UR21 ;  /* 0x0000001500007c02 */ /* 0x000fee0008000f00 */
.L_x_196:
[----:B-1----:R1:W2:Y:S02]  /*9d20*/  SYNCS.PHASECHK.TRANS64.TRYWAIT P0, [R0+URZ+0xa8], R9 ;  /* 0x0000a809000075a7 */ /* 0x0022a400080011ff */
[----:B--2---:R-:W-:Y:S05]  /*9d30*/  @!P0 NANOSLEEP.SYNCS 0x989680 ;  /* 0x009896800000895d */ /* 0x004fea0003900000 */
[----:B------:R-:W2:Y:S02]  /*9d40*/  @!P0 SYNCS.PHASECHK.TRANS64 P0, [R0+URZ+0xa8], R9 ;  /* 0x0000a809000085a7 */ /* 0x000ea400080010ff */
[----:B--2---:R-:W-:Y:S05]  /*9d50*/  @!P0 BRA `(.L_x_196) ;  /* 0xfffffffc00f08947 */ /* 0x004fea000383ffff */
[----:B------:R-:W-:Y:S05]  /*9d60*/  BRA `(.L_x_197) ;  /* 0xffffffb800d07947 */ /* 0x000fea000383ffff */
.L_x_100:
[----:B------:R-:W-:-:S07]  /*9d70*/  MOV R0, UR21 ;  /* 0x0000001500007c02 */ /* 0x000fce0008000f00 */
.L_x_198:
[----:B-1----:R1:W3:Y:S02]  /*9d80*/  SYNCS.PHASECHK.TRANS64.TRYWAIT P0, [R0+URZ+0x90], R2 ;  /* 0x00009002000075a7 */ /* 0x0022e400080011ff */
[----:B---3--:R-:W-:Y:S05]  /*9d90*/  @!P0 NANOSLEEP.SYNCS 0x989680 ;  /* 0x009896800000895d */ /* 0x008fea0003900000 */
[----:B------:R-:W3:Y:S02]  /*9da0*/  @!P0 SYNCS.PHASECHK.TRANS64 P0, [R0+URZ+0x90], R2 ;  /* 0x00009002000085a7 */ /* 0x000ee400080010ff */
[----:B---3--:R-:W-:Y:S05]  /*9db0*/  @!P0 BRA `(.L_x_198) ;  /* 0xfffffffc00f08947 */ /* 0x008fea000383ffff */
[----:B------:R-:W-:Y:S05]  /*9dc0*/  BRA `(.L_x_199) ;  /* 0xffffffbc005c7947 */ /* 0x000fea000383ffff */
.L_x_101:
[----:B-1----:R-:W-:-:S07]  /*9dd0*/  MOV R0, UR21 ;  /* 0x0000001500007c02 */ /* 0x002fce0008000f00 */
.L_x_200:
[----:B-1----:R1:W3:Y:S02]  /*9de0*/  SYNCS.PHASECHK.TRANS64.TRYWAIT P0, [R0+URZ+0x98], R2 ;  /* 0x00009802000075a7 */ /* 0x0022e400080011ff */
[----:B---3--:R-:W-:Y:S05]  /*9df0*/  @!P0 NANOSLEEP.SYNCS 0x989680 ;  /* 0x009896800000895d */ /* 0x008fea0003900000 */
[----:B------:R-:W3:Y:S02]  /*9e00*/  @!P0 SYNCS.PHASECHK.TRANS64 P0, [R0+URZ+0x98], R2 ;  /* 0x00009802000085a7 */ /* 0x000ee400080010ff */
[----:B---3--:R-:W-:Y:S05]  /*9e10*/  @!P0 BRA `(.L_x_200) ;  /* 0xfffffffc00f08947 */ /* 0x008fea000383ffff */
[----:B------:R-:W-:Y:S05]  /*9e20*/  BRA `(.L_x_201) ;  /* 0xffffffbc004c7947 */ /* 0x000fea000383ffff */
.L_x_102:
[----:B-1----:R-:W-:-:S07]  /*9e30*/  MOV R0, UR21 ;  /* 0x0000001500007c02 */ /* 0x002fce0008000f00 */
.L_x_202:
[----:B-1----:R1:W3:Y:S02]  /*9e40*/  SYNCS.PHASECHK.TRANS64.TRYWAIT P0, [R0+URZ+0xa0], R2 ;  /* 0x0000a002000075a7 */ /* 0x0022e400080011ff */
[----:B---3--:R-:W-:Y:S05]  /*9e50*/  @!P0 NANOSLEEP.SYNCS 0x989680 ;  /* 0x009896800000895d */ /* 0x008fea0003900000 */
[----:B------:R-:W3:Y:S02]  /*9e60*/  @!P0 SYNCS.PHASECHK.TRANS64 P0, [R0+URZ+0xa0], R2 ;  /* 0x0000a002000085a7 */ /* 0x000ee400080010ff */
[----:B---3--:R-:W-:Y:S05]  /*9e70*/  @!P0 BRA `(.L_x_202) ;  /* 0xfffffffc00f08947 */ /* 0x008fea000383ffff */
[----:B------:R-:W-:Y:S05]  /*9e80*/  BRA `(.L_x_203) ;  /* 0xffffffbc003c7947 */ /* 0x000fea000383ffff */
.L_x_104:
[----:B--2---:R2:W3:Y:S02]  /*9e90*/  SYNCS.PHASECHK.TRANS64.TRYWAIT P0, [R3+URZ+0xc0], R0 ;  /* 0x0000c000030075a7 */ /* 0x0044e400080011ff */
[----:B---3--:R-:W-:Y:S05]  /*9ea0*/  @!P0 NANOSLEEP.SYNCS 0x989680 ;  /* 0x009896800000895d */ /* 0x008fea0003900000 */
[----:B------:R-:W3:Y:S02]  /*9eb0*/  @!P0 SYNCS.PHASECHK.TRANS64 P0, [R3+URZ+0xc0], R0 ;  /* 0x0000c000030085a7 */ /* 0x000ee400080010ff */
[----:B---3--:R-:W-:Y:S05]  /*9ec0*/  @!P0 BRA `(.L_x_104) ;  /* 0xfffffffc00f08947 */ /* 0x008fea000383ffff */
[----:B------:R-:W-:Y:S05]  /*9ed0*/  BRA `(.L_x_204) ;  /* 0xffffffc000007947 */ /* 0x000fea000383ffff */
.L_x_115:
[----:B-1----:R-:W-:Y:S04]  /*9ee0*/  MOV R2, UR43 ;  /* 0x0000002b00027c02 */ /* 0x002fe80008000f00 */
[----:B------:R1:W2:Y:S03]  /*9ef0*/  SYNCS.PHASECHK.TRANS64.TRYWAIT P0, [R2+URZ+0x70], R3 ;  /* 0x00007003020075a7 */ /* 0x0002a600080011ff */
[----:B--2---:R-:W-:Y:S05]  /*9f00*/  @!P0 NANOSLEEP.SYNCS 0x989680 ;  /* 0x009896800000895d */ /* 0x004fea0003900000 */
[----:B------:R-:W2:Y:S02]  /*9f10*/  @!P0 SYNCS.PHASECHK.TRANS64 P0, [R2+URZ+0x70], R3 ;  /* 0x00007003020085a7 */ /* 0x000ea400080010ff */
[----:B--2---:R-:W-:Y:S05]  /*9f20*/  @!P0 BRA `(.L_x_115) ;  /* 0xfffffffc00ec8947 */ /* 0x004fea000383ffff */
[----:B------:R-:W-:Y:S05]  /*9f30*/  BRA `(.L_x_114) ;  /* 0xffffffcc00507947 */ /* 0x000fea000383ffff */
.L_x_117:
[----:B-1----:R1:W3:Y:S02]  /*9f40*/  SYNCS.PHASECHK.TRANS64.TRYWAIT P1, [R54+URZ+0xe0], R0 ;  /* 0x0000e000360075a7 */ /* 0x0022e400080211ff */
[----:B---3--:R-:W-:Y:S05]  /*9f50*/  @!P1 NANOSLEEP.SYNCS 0x989680 ;  /* 0x009896800000995d */ /* 0x008fea0003900000 */
[----:B------:R-:W3:Y:S02]  /*9f60*/  @!P1 SYNCS.PHASECHK.TRANS64 P1, [R54+URZ+0xe0], R0 ;  /* 0x0000e000360095a7 */ /* 0x000ee400080210ff */
[----:B---3--:R-:W-:Y:S05]  /*9f70*/  @!P1 BRA `(.L_x_117) ;  /* 0xfffffffc00f09947 */ /* 0x008fea000383ffff */
[----:B------:R-:W-:Y:S05]  /*9f80*/  BRA `(.L_x_116) ;  /* 0xffffffcc00707947 */ /* 0x000fea000383ffff */
.L_x_126:
[----:B--2---:R2:W3:Y:S02]  /*9f90*/  SYNCS.PHASECHK.TRANS64.TRYWAIT P0, [R2+URZ+0x70], R0 ;  /* 0x00007000020075a7 */ /* 0x0044e400080011ff */
[----:B---3--:R-:W-:Y:S05]  /*9fa0*/  @!P0 NANOSLEEP.SYNCS 0x989680 ;  /* 0x009896800000895d */ /* 0x008fea0003900000 */
[----:B------:R-:W3:Y:S02]  /*9fb0*/  @!P0 SYNCS.PHASECHK.TRANS64 P0, [R2+URZ+0x70], R0 ;  /* 0x00007000020085a7 */ /* 0x000ee400080010ff */
[----:B---3--:R-:W-:Y:S05]  /*9fc0*/  @!P0 BRA `(.L_x_126) ;  /* 0xfffffffc00f08947 */ /* 0x008fea000383ffff */
[----:B------:R-:W-:Y:S05]  /*9fd0*/  BRA `(.L_x_125) ;  /* 0xffffffd400807947 */ /* 0x000fea000383ffff */
.L_x_134:
[----:B--2---:R2:W3:Y:S02]  /*9fe0*/  SYNCS.PHASECHK.TRANS64.TRYWAIT P0, [R2+URZ+0x70], R4 ;  /* 0x00007004020075a7 */ /* 0x0044e400080011ff */
[----:B---3--:R-:W-:Y:S05]  /*9ff0*/  @!P0 NANOSLEEP.SYNCS 0x989680 ;  /* 0x009896800000895d */ /* 0x008fea0003900000 */
[----:B------:R-:W3:Y:S02]  /*a000*/  @!P0 SYNCS.PHASECHK.TRANS64 P0, [R2+URZ+0x70], R4 ;  /* 0x00007004020085a7 */ /* 0x000ee400080010ff */
[----:B---3--:R-:W-:Y:S05]  /*a010*/  @!P0 BRA `(.L_x_134) ;  /* 0xfffffffc00f08947 */ /* 0x008fea000383ffff */
[----:B------:R-:W-:Y:S05]  /*a020*/  BRA `(.L_x_133) ;  /* 0xffffffdc00a07947 */ /* 0x000fea000383ffff */
.L_x_142:
[----:B--2---:R2:W3:Y:S02]  /*a030*/  SYNCS.PHASECHK.TRANS64.TRYWAIT P0, [R3+URZ+0x70], R0 ;  /* 0x00007000030075a7 */ /* 0x0044e400080011ff */
[----:B---3--:R-:W-:Y:S05]  /*a040*/  @!P0 NANOSLEEP.SYNCS 0x989680 ;  /* 0x009896800000895d */ /* 0x008fea0003900000 */
[----:B------:R-:W3:Y:S02]  /*a050*/  @!P0 SYNCS.PHASECHK.TRANS64 P0, [R3+URZ+0x70], R0 ;  /* 0x00007000030085a7 */ /* 0x000ee400080010ff */
[----:B---3--:R-:W-:Y:S05]  /*a060*/  @!P0 BRA `(.L_x_142) ;  /* 0xfffffffc00f08947 */ /* 0x008fea000383ffff */
[----:B------:R-:W-:Y:S05]  /*a070*/  BRA `(.L_x_141) ;  /* 0xffffffe400c07947 */ /* 0x000fea000383ffff */
        .weak           $__internal_0_$__cuda_sm10x_tcgen05_guardrail_trap_col_being_dealloced_not_returned_by_alloc
        .type           $__internal_0_$__cuda_sm10x_tcgen05_guardrail_trap_col_being_dealloced_not_returned_by_alloc,@function
        .size           $__internal_0_$__cuda_sm10x_tcgen05_guardrail_trap_col_being_dealloced_not_returned_by_alloc,($__internal_1_$__cuda_sm10x_tcgen05_guardrail_trap_phase_invalid_during_alloc - $__internal_0_$__cuda_sm10x_tcgen05_guardrail_trap_col_being_dealloced_not_returned_by_alloc)
$__internal_0_$__cuda_sm10x_tcgen05_guardrail_trap_col_being_dealloced_not_returned_by_alloc:
[----:B------:R-:W-:Y:S05]  /*a080*/  BPT.TRAP 0x1 ;  /* 0x000000040000795c */ /* 0x000fea0000300000 */
[----:B------:R-:W-:-:S04]  /*a090*/  HFMA2 R3, -RZ, RZ, 0, 0 ;  /* 0x00000000ff037431 */ /* 0x000fc800000001ff */
[----:B------:R-:W-:Y:S05]  /*a0a0*/  RET.REL.NODEC R2 `(_ZN7cutlass13device_kernelINS_4gemm6kernel13GemmUniversalIN4cute5tupleIJiiiiEEENS1_10collective13CollectiveMmaINS1_35MainloopSm100TmaUmmaWarpSpecializedILi7ELi2ELi4ENS5_IJNS4_1CILi4EEESB_NSA_ILi1EEEEEEEENS5_IJNSA_ILi128EEESF_NSA_ILi64EEEEEENS_6half_tENS5_IJSC_llEEESI_NS5_IJlSC_lEEENS4_8TiledMMAINS4_8MMA_AtomIJNS4_26SM100_MMA_F16BF16_2x1SM_SSISI_SI_fLi128ELi128ELNS4_4UMMA5MajorE1ELSP_0ELNSO_7ScaleInE0ELSQ_0EEEEEENS4_6LayoutINS5_IJSC_SC_SC_EEENS5_IJNSA_ILi0EEESV_SV_EEEEENS5_IJNS4_10UnderscoreESY_SY_EEEEENS4_28SM100_TMA_2SM_LOAD_MULTICASTENS4_14ComposedLayoutINS4_7SwizzleILi3ELi4ELi3EEENS4_18smem_ptr_flag_bitsILi16EEENST_INS5_IJSG_NSA_ILi8EEEEEENS5_IJSC_SG_EEEEEEEvNS4_8identityES11_NS12_IS14_S16_NST_INS5_IJS17_SG_EEENS5_IJSG_SC_EEEEEEEvS1C_EENS_8epilogue10collective18CollectiveEpilogueINS1I_23Sm100TmaWarpSpecializedILi4ELi2ELi16ELb1ELb0EEEJNS5_IJSG_SF_SG_EEENS5_IJNST_ISG_SC_EENST_INS5_IJNSA_ILi16EEENSA_ILi2EEEEEES19_EEEEESI_SK_SI_SK_NS1I_6fusion15FusionCallbacksIS1M_NS1U_17LinearCombinationISI_fSI_fLNS_15FloatRoundStyleE2EEES1N_S1T_JEEENS4_5SM1004TMEM4LOAD26SM100_TMEM_LOAD_32dp32b16xENS4_13SM90_TMA_LOADENS12_INS13_ILi1ELi4ELi3EEES16_NST_INS5_IJS17_S1P_EEENS5_IJS1P_SC_EEEEEEENS4_39AutoVectorizingCopyWithAssumedAlignmentILi128EEENS4_14SM90_TMA_STOREES29_S2B_S2B_EEEvvEEEEvNT_6ParamsE) ;  /* 0xffffff5c02d47950 */ /* 0x000fea0003c3ffff */
        .weak           $__internal_1_$__cuda_sm10x_tcgen05_guardrail_trap_phase_invalid_during_alloc
        .type           $__internal_1_$__cuda_sm10x_tcgen05_guardrail_trap_phase_invalid_during_alloc,@function
        .size           $__internal_1_$__cuda_sm10x_tcgen05_guardrail_trap_phase_invalid_during_alloc,($__internal_2_$__cuda_sm10x_tcgen05_guardrail_trap_unallocated_columns_being_dealloced - $__internal_1_$__cuda_sm10x_tcgen05_guardrail_trap_phase_invalid_during_alloc)
$__internal_1_$__cuda_sm10x_tcgen05_guardrail_trap_phase_invalid_during_alloc:
[----:B------:R-:W-:Y:S05]  /*a0b0*/  BPT.TRAP 0x1 ;  /* 0x000000040000795c */ /* 0x000fea0000300000 */
[----:B------:R-:W-:-:S04]  /*a0c0*/  MOV R5, 0x0 ;  /* 0x0000000000057802 */ /* 0x000fc80000000f00 */
[----:B------:R-:W-:Y:S05]  /*a0d0*/  RET.REL.NODEC R4 `(_ZN7cutlass13device_kernelINS_4gemm6kernel13GemmUniversalIN4cute5tupleIJiiiiEEENS1_10collective13CollectiveMmaINS1_35MainloopSm100TmaUmmaWarpSpecializedILi7ELi2ELi4ENS5_IJNS4_1CILi4EEESB_NSA_ILi1EEEEEEEENS5_IJNSA_ILi128EEESF_NSA_ILi64EEEEEENS_6half_tENS5_IJSC_llEEESI_NS5_IJlSC_lEEENS4_8TiledMMAINS4_8MMA_AtomIJNS4_26SM100_MMA_F16BF16_2x1SM_SSISI_SI_fLi128ELi128ELNS4_4UMMA5MajorE1ELSP_0ELNSO_7ScaleInE0ELSQ_0EEEEEENS4_6LayoutINS5_IJSC_SC_SC_EEENS5_IJNSA_ILi0EEESV_SV_EEEEENS5_IJNS4_10UnderscoreESY_SY_EEEEENS4_28SM100_TMA_2SM_LOAD_MULTICASTENS4_14ComposedLayoutINS4_7SwizzleILi3ELi4ELi3EEENS4_18smem_ptr_flag_bitsILi16EEENST_INS5_IJSG_NSA_ILi8EEEEEENS5_IJSC_SG_EEEEEEEvNS4_8identityES11_NS12_IS14_S16_NST_INS5_IJS17_SG_EEENS5_IJSG_SC_EEEEEEEvS1C_EENS_8epilogue10collective18CollectiveEpilogueINS1I_23Sm100TmaWarpSpecializedILi4ELi2ELi16ELb1ELb0EEEJNS5_IJSG_SF_SG_EEENS5_IJNST_ISG_SC_EENST_INS5_IJNSA_ILi16EEENSA_ILi2EEEEEES19_EEEEESI_SK_SI_SK_NS1I_6fusion15FusionCallbacksIS1M_NS1U_17LinearCombinationISI_fSI_fLNS_15FloatRoundStyleE2EEES1N_S1T_JEEENS4_5SM1004TMEM4LOAD26SM100_TMEM_LOAD_32dp32b16xENS4_13SM90_TMA_LOADENS12_INS13_ILi1ELi4ELi3EEES16_NST_INS5_IJS17_S1P_EEENS5_IJS1P_SC_EEEEEEENS4_39AutoVectorizingCopyWithAssumedAlignmentILi128EEENS4_14SM90_TMA_STOREES29_S2B_S2B_EEEvvEEEEvNT_6ParamsE) ;  /* 0xffffff5c04c87950 */ /* 0x000fea0003c3ffff */
        .weak           $__internal_2_$__cuda_sm10x_tcgen05_guardrail_trap_unallocated_columns_being_dealloced
        .type           $__internal_2_$__cuda_sm10x_tcgen05_guardrail_trap_unallocated_columns_being_dealloced,@function
        .size           $__internal_2_$__cuda_sm10x_tcgen05_guardrail_trap_unallocated_columns_being_dealloced,(.L_x_206 - $__internal_2_$__cuda_sm10x_tcgen05_guardrail_trap_unallocated_columns_being_dealloced)
$__internal_2_$__cuda_sm10x_tcgen05_guardrail_trap_unallocated_columns_being_dealloced:
[----:B------:R-:W-:Y:S05]  /*a0e0*/  BPT.TRAP 0x1 ;  /* 0x000000040000795c */ /* 0x000fea0000300000 */
[----:B------:R-:W-:-:S04]  /*a0f0*/  HFMA2 R3, -RZ, RZ, 0, 0 ;  /* 0x00000000ff037431 */ /* 0x000fc800000001ff */
[----:B------:R-:W-:Y:S05]  /*a100*/  RET.REL.NODEC R2 `(_ZN7cutlass13device_kernelINS_4gemm6kernel13GemmUniversalIN4cute5tupleIJiiiiEEENS1_10collective13CollectiveMmaINS1_35MainloopSm100TmaUmmaWarpSpecializedILi7ELi2ELi4ENS5_IJNS4_1CILi4EEESB_NSA_ILi1EEEEEEEENS5_IJNSA_ILi128EEESF_NSA_ILi64EEEEEENS_6half_tENS5_IJSC_llEEESI_NS5_IJlSC_lEEENS4_8TiledMMAINS4_8MMA_AtomIJNS4_26SM100_MMA_F16BF16_2x1SM_SSISI_SI_fLi128ELi128ELNS4_4UMMA5MajorE1ELSP_0ELNSO_7ScaleInE0ELSQ_0EEEEEENS4_6LayoutINS5_IJSC_SC_SC_EEENS5_IJNSA_ILi0EEESV_SV_EEEEENS5_IJNS4_10UnderscoreESY_SY_EEEEENS4_28SM100_TMA_2SM_LOAD_MULTICASTENS4_14ComposedLayoutINS4_7SwizzleILi3ELi4ELi3EEENS4_18smem_ptr_flag_bitsILi16EEENST_INS5_IJSG_NSA_ILi8EEEEEENS5_IJSC_SG_EEEEEEEvNS4_8identityES11_NS12_IS14_S16_NST_INS5_IJS17_SG_EEENS5_IJSG_SC_EEEEEEEvS1C_EENS_8epilogue10collective18CollectiveEpilogueINS1I_23Sm100TmaWarpSpecializedILi4ELi2ELi16ELb1ELb0EEEJNS5_IJSG_SF_SG_EEENS5_IJNST_ISG_SC_EENST_INS5_IJNSA_ILi16EEENSA_ILi2EEEEEES19_EEEEESI_SK_SI_SK_NS1I_6fusion15FusionCallbacksIS1M_NS1U_17LinearCombinationISI_fSI_fLNS_15FloatRoundStyleE2EEES1N_S1T_JEEENS4_5SM1004TMEM4LOAD26SM100_TMEM_LOAD_32dp32b16xENS4_13SM90_TMA_LOADENS12_INS13_ILi1ELi4ELi3EEES16_NST_INS5_IJS17_S1P_EEENS5_IJS1P_SC_EEEEEEENS4_39AutoVectorizingCopyWithAssumedAlignmentILi128EEENS4_14SM90_TMA_STOREES29_S2B_S2B_EEEvvEEEEvNT_6ParamsE) ;  /* 0xffffff5c02bc7950 */ /* 0x000fea0003c3ffff */
.L_x_205:
[----:B------:R-:W-:-:S00]  /*a110*/  BRA `(.L_x_205) ;  /* 0xfffffffc00fc7947 */ /* 0x000fc0000383ffff */
[----:B------:R-:W-:-:S00]  /*a120*/  NOP ;  /* 0x0000000000007918 */ /* 0x000fc00000000000 */
        /* <DEDUP_REMOVED lines=13> */
.L_x_206:


//--------------------- .nv.global.init           --------------------------
	.section	.nv.global.init,"aw",@progbits
.nv.global.init:
	.type		$str$27,@object
	.size		$str$27,($str$28 - $str$27)
$str$27:
        /*0000*/ 	.byte	0x28, 0x61, 0x64, 0x64, 0x72, 0x65, 0x73, 0x73, 0x20, 0x26, 0x20, 0x6d, 0x61, 0x73, 0x6b, 0x29
        /*0010*/ 	.byte	0x20, 0x3d, 0x3d, 0x20, 0x30, 0x00
	.type		$str$28,@object
	.size		$str$28,($str$26 - $str$28)
$str$28:
        /*0016*/ 	.byte	0x2f, 0x74, 0x6d, 0x70, 0x2f, 0x63, 0x75, 0x74, 0x6c, 0x61, 0x73, 0x73, 0x5f, 0x73, 0x77, 0x65
        /*0026*/ 	.byte	0x65, 0x70, 0x5f, 0x73, 0x72, 0x63, 0x2f, 0x69, 0x6e, 0x63, 0x6c, 0x75, 0x64, 0x65, 0x2f, 0x63
        /*0036*/ 	.byte	0x75, 0x74, 0x65, 0x2f, 0x70, 0x6f, 0x69, 0x6e, 0x74, 0x65, 0x72, 0x5f, 0x66, 0x6c, 0x61, 0x67
        /*0046*/ 	.byte	0x67, 0x65, 0x64, 0x2e, 0x68, 0x70, 0x70, 0x00
	.type		$str$26,@object
	.size		$str$26,($str$25 - $str$26)
$str$26:
        /*004e*/ 	.byte	0x2f, 0x74, 0x6d, 0x70, 0x2f, 0x63, 0x75, 0x74, 0x6c, 0x61, 0x73, 0x73, 0x5f, 0x73, 0x77, 0x65
        /*005e*/ 	.byte	0x65, 0x70, 0x5f, 0x73, 0x72, 0x63, 0x2f, 0x69, 0x6e, 0x63, 0x6c, 0x75, 0x64, 0x65, 0x2f, 0x63
        /*006e*/ 	.byte	0x75, 0x74, 0x65, 0x2f, 0x61, 0x74, 0x6f, 0x6d, 0x2f, 0x63, 0x6f, 0x70, 0x79, 0x5f, 0x74, 0x72
        /*007e*/ 	.byte	0x61, 0x69, 0x74, 0x73, 0x5f, 0x73, 0x6d, 0x31, 0x30, 0x30, 0x2e, 0x68, 0x70, 0x70, 0x00
	.type		$str$25,@object
	.size		$str$25,(__unnamed_1 - $str$25)
$str$25:
        /*008d*/ 	.byte	0x28, 0x28, 0x75, 0x69, 0x6e, 0x74, 0x33, 0x32, 0x5f, 0x74, 0x28, 0x74, 0x68, 0x72, 0x65, 0x61
        /*009d*/ 	.byte	0x64, 0x49, 0x64, 0x78, 0x2e, 0x78, 0x29, 0x20, 0x2f, 0x20, 0x33, 0x32, 0x29, 0x20, 0x25, 0x20
        /*00ad*/ 	.byte	0x34, 0x29, 0x20, 0x3d, 0x3d, 0x20, 0x28, 0x28, 0x28, 0x74, 0x6d, 0x65, 0x6d, 0x5f, 0x61, 0x64
        /*00bd*/ 	.byte	0x64, 0x72, 0x20, 0x3e, 0x3e, 0x20, 0x31, 0x36, 0x29, 0x20, 0x2f, 0x20, 0x33, 0x32, 0x29, 0x20
        /*00cd*/ 	.byte	0x25, 0x20, 0x34, 0x29, 0x00
	.type		__unnamed_1,@object
	.size		__unnamed_1,(__unnamed_2 - __unnamed_1)
__unnamed_1:
        /*00d2*/ 	.byte	0x61, 0x75, 0x74, 0x6f, 0x20, 0x63, 0x75, 0x74, 0x65, 0x3a, 0x3a, 0x61, 0x73, 0x5f, 0x70, 0x6f
        /* <DEDUP_REMOVED lines=24> */
        /*0262*/ 	.byte	0x34, 0x38, 0x3e, 0x3e, 0x3e, 0x3e, 0x5d, 0x00
	.type		__unnamed_2,@object
	.size		__unnamed_2,(.L_2 - __unnamed_2)
__unnamed_2:
        /* <DEDUP_REMOVED lines=40> */
        /*04ea*/ 	.byte	0x3a, 0x3a, 0x43, 0x3c, 0x30, 0x3e, 0x3e, 0x3e, 0x3e, 0x5d, 0x00
.L_2:


//--------------------- .nv.shared._ZN7cutlass13device_kernelINS_4gemm6kernel13GemmUniversalIN4cute5tupleIJiiiiEEENS1_10collective13CollectiveMmaINS1_35MainloopSm100TmaUmmaWarpSpecializedILi7ELi2ELi4ENS5_IJNS4_1CILi4EEESB_NSA_ILi1EEEEEEEENS5_IJNSA_ILi128EEESF_NSA_ILi64EEEEEENS_6half_tENS5_IJSC_llEEESI_NS5_IJlSC_lEEENS4_8TiledMMAINS4_8MMA_AtomIJNS4_26SM100_MMA_F16BF16_2x1SM_SSISI_SI_fLi128ELi128ELNS4_4UMMA5MajorE1ELSP_0ELNSO_7ScaleInE0ELSQ_0EEEEEENS4_6LayoutINS5_IJSC_SC_SC_EEENS5_IJNSA_ILi0EEESV_SV_EEEEENS5_IJNS4_10UnderscoreESY_SY_EEEEENS4_28SM100_TMA_2SM_LOAD_MULTICASTENS4_14ComposedLayoutINS4_7SwizzleILi3ELi4ELi3EEENS4_18smem_ptr_flag_bitsILi16EEENST_INS5_IJSG_NSA_ILi8EEEEEENS5_IJSC_SG_EEEEEEEvNS4_8identityES11_NS12_IS14_S16_NST_INS5_IJS17_SG_EEENS5_IJSG_SC_EEEEEEEvS1C_EENS_8epilogue10collective18CollectiveEpilogueINS1I_23Sm100TmaWarpSpecializedILi4ELi2ELi16ELb1ELb0EEEJNS5_IJSG_SF_SG_EEENS5_IJNST_ISG_SC_EENST_INS5_IJNSA_ILi16EEENSA_ILi2EEEEEES19_EEEEESI_SK_SI_SK_NS1I_6fusion15FusionCallbacksIS1M_NS1U_17LinearCombinationISI_fSI_fLNS_15FloatRoundStyleE2EEES1N_S1T_JEEENS4_5SM1004TMEM4LOAD26SM100_TMEM_LOAD_32dp32b16xENS4_13SM90_TMA_LOADENS12_INS13_ILi1ELi4ELi3EEES16_NST_INS5_IJS17_S1P_EEENS5_IJS1P_SC_EEEEEEENS4_39AutoVectorizingCopyWithAssumedAlignmentILi128EEENS4_14SM90_TMA_STOREES29_S2B_S2B_EEEvvEEEEvNT_6ParamsE --------------------------
	.section	.nv.shared._ZN7cutlass13device_kernelINS_4gemm6kernel13GemmUniversalIN4cute5tupleIJiiiiEEENS1_10collective13CollectiveMmaINS1_35MainloopSm100TmaUmmaWarpSpecializedILi7ELi2ELi4ENS5_IJNS4_1CILi4EEESB_NSA_ILi1EEEEEEEENS5_IJNSA_ILi128EEESF_NSA_ILi64EEEEEENS_6half_tENS5_IJSC_llEEESI_NS5_IJlSC_lEEENS4_8TiledMMAINS4_8MMA_AtomIJNS4_26SM100_MMA_F16BF16_2x1SM_SSISI_SI_fLi128ELi128ELNS4_4UMMA5MajorE1ELSP_0ELNSO_7ScaleInE0ELSQ_0EEEEEENS4_6LayoutINS5_IJSC_SC_SC_EEENS5_IJNSA_ILi0EEESV_SV_EEEEENS5_IJNS4_10UnderscoreESY_SY_EEEEENS4_28SM100_TMA_2SM_LOAD_MULTICASTENS4_14ComposedLayoutINS4_7SwizzleILi3ELi4ELi3EEENS4_18smem_ptr_flag_bitsILi16EEENST_INS5_IJSG_NSA_ILi8EEEEEENS5_IJSC_SG_EEEEEEEvNS4_8identityES11_NS12_IS14_S16_NST_INS5_IJS17_SG_EEENS5_IJSG_SC_EEEEEEEvS1C_EENS_8epilogue10collective18CollectiveEpilogueINS1I_23Sm100TmaWarpSpecializedILi4ELi2ELi16ELb1ELb0EEEJNS5_IJSG_SF_SG_EEENS5_IJNST_ISG_SC_EENST_INS5_IJNSA_ILi16EEENSA_ILi2EEEEEES19_EEEEESI_SK_SI_SK_NS1I_6fusion15FusionCallbacksIS1M_NS1U_17LinearCombinationISI_fSI_fLNS_15FloatRoundStyleE2EEES1N_S1T_JEEENS4_5SM1004TMEM4LOAD26SM100_TMEM_LOAD_32dp32b16xENS4_13SM90_TMA_LOADENS12_INS13_ILi1ELi4ELi3EEES16_NST_INS5_IJS17_S1P_EEENS5_IJS1P_SC_EEEEEEENS4_39AutoVectorizingCopyWithAssumedAlignmentILi128EEENS4_14SM90_TMA_STOREES29_S2B_S2B_EEEvvEEEEvNT_6ParamsE,"aw",@nobits
	.sectionflags	@""
	.align	16
	.zero		1024


//--------------------- .nv.shared.reserved.0     --------------------------
	.section	.nv.shared.reserved.0,"aw",@nobits
	.weak		__nv_reservedSMEM_offset_0_alias
	.size		__nv_reservedSMEM_offset_0_alias, 0, 64
	.other		__nv_reservedSMEM_offset_0_alias,@"STO_CUDA_RESERVED_SHARED STV_DEFAULT"
__nv_reservedSMEM_offset_0_alias:
	.zero		0
.nv.shared.reserved.0:
	.zero		64
	.weak		__nv_reservedSMEM_tcgen05_partition
	.type		__nv_reservedSMEM_tcgen05_partition,@object
	.size		__nv_reservedSMEM_tcgen05_partition,(.L_0 - __nv_reservedSMEM_tcgen05_partition)
__nv_reservedSMEM_tcgen05_partition:
	.zero		32
.L_0:


//--------------------- .nv.global                --------------------------
	.section	.nv.global,"aw",@nobits
.nv.global:
	.type		_ZN40_INTERNAL_201873e0_4_k_cu_5f1e0325_359374cute1_E,@object
	.size		_ZN40_INTERNAL_201873e0_4_k_cu_5f1e0325_359374cute1_E,(_ZN40_INTERNAL_201873e0_4_k_cu_5f1e0325_359374cuda3std3__45__cpo6cbeginE - _ZN40_INTERNAL_201873e0_4_k_cu_5f1e0325_359374cute1_E)
_ZN40_INTERNAL_201873e0_4_k_cu_5f1e0325_359374cute1_E:
	.zero		1
	.type		_ZN40_INTERNAL_201873e0_4_k_cu_5f1e0325_359374cuda3std3__45__cpo6cbeginE,@object
	.size		_ZN40_INTERNAL_201873e0_4_k_cu_5f1e0325_359374cuda3std3__45__cpo6cbeginE,(_ZN40_INTERNAL_201873e0_4_k_cu_5f1e0325_359374cuda3std3__48in_placeE - _ZN40_INTERNAL_201873e0_4_k_cu_5f1e0325_359374cuda3std3__45__cpo6cbeginE)
_ZN40_INTERNAL_201873e0_4_k_cu_5f1e0325_359374cuda3std3__45__cpo6cbeginE:
	.zero		1
	.type		_ZN40_INTERNAL_201873e0_4_k_cu_5f1e0325_359374cuda3std3__48in_placeE,@object
	.size		_ZN40_INTERNAL_201873e0_4_k_cu_5f1e0325_359374cuda3std3__48in_placeE,(_ZN40_INTERNAL_201873e0_4_k_cu_5f1e0325_359374cuda3std6ranges3__45__cpo9iter_moveE - _ZN40_INTERNAL_201873e0_4_k_cu_5f1e0325_359374cuda3std3__48in_placeE)
_ZN40_INTERNAL_201873e0_4_k_cu_5f1e0325_359374cuda3std3__48in_placeE:
	.zero		1
	.type		_ZN40_INTERNAL_201873e0_4_k_cu_5f1e0325_359374cuda3std6ranges3__45__cpo9iter_moveE,@object
	.size		_ZN40_INTERNAL_201873e0_4_k_cu_5f1e0325_359374cuda3std6ranges3__45__cpo9iter_moveE,(_ZN40_INTERNAL_201873e0_4_k_cu_5f1e0325_359374cuda3std3__45__cpo5beginE - _ZN40_INTERNAL_201873e0_4_k_cu_5f1e0325_359374cuda3std6ranges3__45__cpo9iter_moveE)
_ZN40_INTERNAL_201873e0_4_k_cu_5f1e0325_359374cuda3std6ranges3__45__cpo9iter_moveE:
	.zero		1
	.type		_ZN40_INTERNAL_201873e0_4_k_cu_5f1e0325_359374cuda3std3__45__cpo5beginE,@object
	.size		_ZN40_INTERNAL_201873e0_4_k_cu_5f1e0325_359374cuda3std3__45__cpo5beginE,(_ZN40_INTERNAL_201873e0_4_k_cu_5f1e0325_359374cuda3std3__442_GLOBAL__N__201873e0_4_k_cu_5f1e0325_359376ignoreE - _ZN40_INTERNAL_201873e0_4_k_cu_5f1e0325_359374cuda3std3__45__cpo5beginE)
_ZN40_INTERNAL_201873e0_4_k_cu_5f1e0325_359374cuda3std3__45__cpo5beginE:
	.zero		1
	.type		_ZN40_INTERNAL_201873e0_4_k_cu_5f1e0325_359374cuda3std3__442_GLOBAL__N__201873e0_4_k_cu_5f1e0325_359376ignoreE,@object
	.size		_ZN40_INTERNAL_201873e0_4_k_cu_5f1e0325_359374cuda3std3__442_GLOBAL__N__201873e0_4_k_cu_5f1e0325_359376ignoreE,(_ZN40_INTERNAL_201873e0_4_k_cu_5f1e0325_359374cute7productE - _ZN40_INTERNAL_201873e0_4_k_cu_5f1e0325_359374cuda3std3__442_GLOBAL__N__201873e0_4_k_cu_5f1e0325_359376ignoreE)
_ZN40_INTERNAL_201873e0_4_k_cu_5f1e0325_359374cuda3std3__442_GLOBAL__N__201873e0_4_k_cu_5f1e0325_359376ignoreE:
	.zero		1
	.type		_ZN40_INTERNAL_201873e0_4_k_cu_5f1e0325_359374cute7productE,@object
	.size		_ZN40_INTERNAL_201873e0_4_k_cu_5f1e0325_359374cute7productE,(_ZN40_INTERNAL_201873e0_4_k_cu_5f1e0325_359374cuda3std3__45__cpo3endE - _ZN40_INTERNAL_201873e0_4_k_cu_5f1e0325_359374cute7productE)
_ZN40_INTERNAL_201873e0_4_k_cu_5f1e0325_359374cute7productE:
	.zero		1
	.type		_ZN40_INTERNAL_201873e0_4_k_cu_5f1e0325_359374cuda3std3__45__cpo3endE,@object
	.size		_ZN40_INTERNAL_201873e0_4_k_cu_5f1e0325_359374cuda3std3__45__cpo3endE,(_ZN40_INTERNAL_201873e0_4_k_cu_5f1e0325_359374cuda3std3__419piecewise_constructE - _ZN40_INTERNAL_201873e0_4_k_cu_5f1e0325_359374cuda3std3__45__cpo3endE)
_ZN40_INTERNAL_201873e0_4_k_cu_5f1e0325_359374cuda3std3__45__cpo3endE:
	.zero		1
	.type		_ZN40_INTERNAL_201873e0_4_k_cu_5f1e0325_359374cuda3std3__419piecewise_constructE,@object
	.size		_ZN40_INTERNAL_201873e0_4_k_cu_5f1e0325_359374cuda3std3__419piecewise_constructE,(_ZN40_INTERNAL_201873e0_4_k_cu_5f1e0325_359374cuda3std3__45__cpo4cendE - _ZN40_INTERNAL_201873e0_4_k_cu_5f1e0325_359374cuda3std3__419piecewise_constructE)
_ZN40_INTERNAL_201873e0_4_k_cu_5f1e0325_359374cuda3std3__419piecewise_constructE:
	.zero		1
	.type		_ZN40_INTERNAL_201873e0_4_k_cu_5f1e0325_359374cuda3std3__45__cpo4cendE,@object
	.size		_ZN40_INTERNAL_201873e0_4_k_cu_5f1e0325_359374cuda3std3__45__cpo4cendE,(_ZN40_INTERNAL_201873e0_4_k_cu_5f1e0325_359374cuda3std6ranges3__45__cpo4swapE - _ZN40_INTERNAL_201873e0_4_k_cu_5f1e0325_359374cuda3std3__45__cpo4cendE)
_ZN40_INTERNAL_201873e0_4_k_cu_5f1e0325_359374cuda3std3__45__cpo4cendE:
	.zero		1
	.type		_ZN40_INTERNAL_201873e0_4_k_cu_5f1e0325_359374cuda3std6ranges3__45__cpo4swapE,@object
	.size		_ZN40_INTERNAL_201873e0_4_k_cu_5f1e0325_359374cuda3std6ranges3__45__cpo4swapE,(.L_10 - _ZN40_INTERNAL_201873e0_4_k_cu_5f1e0325_359374cuda3std6ranges3__45__cpo4swapE)
_ZN40_INTERNAL_201873e0_4_k_cu_5f1e0325_359374cuda3std6ranges3__45__cpo4swapE:
	.zero		1
.L_10:


//--------------------- .nv.constant0._ZN7cutlass13device_kernelINS_4gemm6kernel13GemmUniversalIN4cute5tupleIJiiiiEEENS1_10collective13CollectiveMmaINS1_35MainloopSm100TmaUmmaWarpSpecializedILi7ELi2ELi4ENS5_IJNS4_1CILi4EEESB_NSA_ILi1EEEEEEEENS5_IJNSA_ILi128EEESF_NSA_ILi64EEEEEENS_6half_tENS5_IJSC_llEEESI_NS5_IJlSC_lEEENS4_8TiledMMAINS4_8MMA_AtomIJNS4_26SM100_MMA_F16BF16_2x1SM_SSISI_SI_fLi128ELi128ELNS4_4UMMA5MajorE1ELSP_0ELNSO_7ScaleInE0ELSQ_0EEEEEENS4_6LayoutINS5_IJSC_SC_SC_EEENS5_IJNSA_ILi0EEESV_SV_EEEEENS5_IJNS4_10UnderscoreESY_SY_EEEEENS4_28SM100_TMA_2SM_LOAD_MULTICASTENS4_14ComposedLayoutINS4_7SwizzleILi3ELi4ELi3EEENS4_18smem_ptr_flag_bitsILi16EEENST_INS5_IJSG_NSA_ILi8EEEEEENS5_IJSC_SG_EEEEEEEvNS4_8identityES11_NS12_IS14_S16_NST_INS5_IJS17_SG_EEENS5_IJSG_SC_EEEEEEEvS1C_EENS_8epilogue10collective18CollectiveEpilogueINS1I_23Sm100TmaWarpSpecializedILi4ELi2ELi16ELb1ELb0EEEJNS5_IJSG_SF_SG_EEENS5_IJNST_ISG_SC_EENST_INS5_IJNSA_ILi16EEENSA_ILi2EEEEEES19_EEEEESI_SK_SI_SK_NS1I_6fusion15FusionCallbacksIS1M_NS1U_17LinearCombinationISI_fSI_fLNS_15FloatRoundStyleE2EEES1N_S1T_JEEENS4_5SM1004TMEM4LOAD26SM100_TMEM_LOAD_32dp32b16xENS4_13SM90_TMA_LOADENS12_INS13_ILi1ELi4ELi3EEES16_NST_INS5_IJS17_S1P_EEENS5_IJS1P_SC_EEEEEEENS4_39AutoVectorizingCopyWithAssumedAlignmentILi128EEENS4_14SM90_TMA_STOREES29_S2B_S2B_EEEvvEEEEvNT_6ParamsE --------------------------
	.section	.nv.constant0._ZN7cutlass13device_kernelINS_4gemm6kernel13GemmUniversalIN4cute5tupleIJiiiiEEENS1_10collective13CollectiveMmaINS1_35MainloopSm100TmaUmmaWarpSpecializedILi7ELi2ELi4ENS5_IJNS4_1CILi4EEESB_NSA_ILi1EEEEEEEENS5_IJNSA_ILi128EEESF_NSA_ILi64EEEEEENS_6half_tENS5_IJSC_llEEESI_NS5_IJlSC_lEEENS4_8TiledMMAINS4_8MMA_AtomIJNS4_26SM100_MMA_F16BF16_2x1SM_SSISI_SI_fLi128ELi128ELNS4_4UMMA5MajorE1ELSP_0ELNSO_7ScaleInE0ELSQ_0EEEEEENS4_6LayoutINS5_IJSC_SC_SC_EEENS5_IJNSA_ILi0EEESV_SV_EEEEENS5_IJNS4_10UnderscoreESY_SY_EEEEENS4_28SM100_TMA_2SM_LOAD_MULTICASTENS4_14ComposedLayoutINS4_7SwizzleILi3ELi4ELi3EEENS4_18smem_ptr_flag_bitsILi16EEENST_INS5_IJSG_NSA_ILi8EEEEEENS5_IJSC_SG_EEEEEEEvNS4_8identityES11_NS12_IS14_S16_NST_INS5_IJS17_SG_EEENS5_IJSG_SC_EEEEEEEvS1C_EENS_8epilogue10collective18CollectiveEpilogueINS1I_23Sm100TmaWarpSpecializedILi4ELi2ELi16ELb1ELb0EEEJNS5_IJSG_SF_SG_EEENS5_IJNST_ISG_SC_EENST_INS5_IJNSA_ILi16EEENSA_ILi2EEEEEES19_EEEEESI_SK_SI_SK_NS1I_6fusion15FusionCallbacksIS1M_NS1U_17LinearCombinationISI_fSI_fLNS_15FloatRoundStyleE2EEES1N_S1T_JEEENS4_5SM1004TMEM4LOAD26SM100_TMEM_LOAD_32dp32b16xENS4_13SM90_TMA_LOADENS12_INS13_ILi1ELi4ELi3EEES16_NST_INS5_IJS17_S1P_EEENS5_IJS1P_SC_EEEEEEENS4_39AutoVectorizingCopyWithAssumedAlignmentILi128EEENS4_14SM90_TMA_STOREES29_S2B_S2B_EEEvvEEEEvNT_6ParamsE,"a",@progbits
	.sectionflags	@""
	.align	4
.nv.constant0._ZN7cutlass13device_kernelINS_4gemm6kernel13GemmUniversalIN4cute5tupleIJiiiiEEENS1_10collective13CollectiveMmaINS1_35MainloopSm100TmaUmmaWarpSpecializedILi7ELi2ELi4ENS5_IJNS4_1CILi4EEESB_NSA_ILi1EEEEEEEENS5_IJNSA_ILi128EEESF_NSA_ILi64EEEEEENS_6half_tENS5_IJSC_llEEESI_NS5_IJlSC_lEEENS4_8TiledMMAINS4_8MMA_AtomIJNS4_26SM100_MMA_F16BF16_2x1SM_SSISI_SI_fLi128ELi128ELNS4_4UMMA5MajorE1ELSP_0ELNSO_7ScaleInE0ELSQ_0EEEEEENS4_6LayoutINS5_IJSC_SC_SC_EEENS5_IJNSA_ILi0EEESV_SV_EEEEENS5_IJNS4_10UnderscoreESY_SY_EEEEENS4_28SM100_TMA_2SM_LOAD_MULTICASTENS4_14ComposedLayoutINS4_7SwizzleILi3ELi4ELi3EEENS4_18smem_ptr_flag_bitsILi16EEENST_INS5_IJSG_NSA_ILi8EEEEEENS5_IJSC_SG_EEEEEEEvNS4_8identityES11_NS12_IS14_S16_NST_INS5_IJS17_SG_EEENS5_IJSG_SC_EEEEEEEvS1C_EENS_8epilogue10collective18CollectiveEpilogueINS1I_23Sm100TmaWarpSpecializedILi4ELi2ELi16ELb1ELb0EEEJNS5_IJSG_SF_SG_EEENS5_IJNST_ISG_SC_EENST_INS5_IJNSA_ILi16EEENSA_ILi2EEEEEES19_EEEEESI_SK_SI_SK_NS1I_6fusion15FusionCallbacksIS1M_NS1U_17LinearCombinationISI_fSI_fLNS_15FloatRoundStyleE2EEES1N_S1T_JEEENS4_5SM1004TMEM4LOAD26SM100_TMEM_LOAD_32dp32b16xENS4_13SM90_TMA_LOADENS12_INS13_ILi1ELi4ELi3EEES16_NST_INS5_IJS17_S1P_EEENS5_IJS1P_SC_EEEEEEENS4_39AutoVectorizingCopyWithAssumedAlignmentILi128EEENS4_14SM90_TMA_STOREES29_S2B_S2B_EEEvvEEEEvNT_6ParamsE:
	.zero		2944


//--------------------- SYMBOLS --------------------------

	.type		.nv.reservedSmem.offset0,@object
	.size		.nv.reservedSmem.offset0,0x4
	.type		.nv.reservedSmem.cap,@object
	.size		.nv.reservedSmem.cap,0x4
	.type		__assertfail,@function
